	.target	sm_100a

	.elftype	@"ET_EXEC"


//--------------------- .note.nv.tkinfo           --------------------------
	.section	.note.nv.tkinfo,"",@"SHT_NOTE"
	.sectionflags	@"SHF_NOTE_NV_TKINFO"
	.tkinfo
        /*0018*/ 	.word	0x00000002
        /*0030*/ 	.string	""
        /*0030*/ 	.string	"ptxas"
        /*0030*/ 	.string	"Cuda compilation tools, release 13.0, V13.0.88"
        /*0030*/ 	.string	"Build cuda_13.0.r13.0/compiler.36424714_0"
        /*0030*/ 	.string	"-arch sm_100a -m 64 "



//--------------------- .note.nv.cuinfo           --------------------------
	.section	.note.nv.cuinfo,"",@"SHT_NOTE"
	.sectionflags	@"SHF_NOTE_NV_CUINFO"
        /*0018*/ 	.short	0x0002
        /*001a*/ 	.short	0x0064
        /*001c*/ 	.short	0x0082
	.zero		2


//--------------------- .nv.info                  --------------------------
	.section	.nv.info,"",@"SHT_CUDA_INFO"
	.align	4


	//----- nvinfo : EIATTR_REGCOUNT
	.align		4
        /*0000*/ 	.byte	0x04, 0x2f
        /*0002*/ 	.short	(.L_19 - .L_18)
	.align		4
.L_18:
        /*0004*/ 	.word	index@(_ZN7cutlass13device_kernelINS_4conv6kernel13ConvUniversalINS1_16ConvProblemShapeILNS1_8OperatorE0ELi3EEENS1_10collective14CollectiveConvINS1_47MainloopSm100TmaUmmaWarpSpecializedImplicitGemmILS5_0ELi12ELi3ELi1ELi2EN4cute5tupleIJNSA_1CILi2EEENSC_ILi1EEESE_EEEEENSB_IJNSC_ILi128EEESH_NSB_IJNSC_ILi32EEEEEEEEENS_10tfloat32_tESL_NSA_8TiledMMAINSA_8MMA_AtomIJNSA_23SM100_MMA_TF32_2x1SM_SSISL_SL_fLi128ELi128ELNSA_4UMMA5MajorE0ELSQ_0ELNSP_7ScaleInE0ELSR_0EEEEEENSA_6LayoutINSB_IJSE_SE_SE_EEENSB_IJNSC_ILi0EEESW_SW_EEEEENSB_IJNSA_10UnderscoreESZ_SZ_EEEEENS7_6detail27Sm100ImplicitGemmTileTraitsINSA_25SM100_TMA_2SM_LOAD_IM2COLENSA_14ComposedLayoutINSA_7SwizzleILi3ELi4ELi3EEENSA_18smem_ptr_flag_bitsILi32EEENSU_INSB_IJNSC_ILi8EEESI_EEENSB_IJSI_SE_EEEEEEEvEENS13_INSA_18SM100_TMA_2SM_LOADES1E_vEEEENS_8epilogue10collective18CollectiveEpilogueINS1J_23Sm100TmaWarpSpecializedILi4ELi2ELi16ELb1ELb0EEEJNSB_IJNSC_ILi64EEESH_SJ_EEENSB_IJNSU_IS1O_SE_EENSU_INSB_IJNSC_ILi16EEESD_EEENSB_IJSE_S1O_EEEEEEEESL_NSB_IJNSB_IJllllEEESE_SW_EEESL_S1X_NS1J_6fusion15FusionCallbacksIS1N_NS1Y_17LinearCombinationISL_fSL_fLNS_15FloatRoundStyleE2EEES1P_S1V_JEEENSA_5SM1004TMEM4LOAD26SM100_TMEM_LOAD_32dp32b16xENSA_20SM90_TMA_LOAD_IM2COLENS15_INS16_ILi2ELi4ELi3EEES19_NSU_INSB_IJS1A_S1R_EEENSB_IJS1R_SE_EEEEEEENSA_39AutoVectorizingCopyWithAssumedAlignmentILi128EEENSA_21SM90_TMA_STORE_IM2COLES2D_S2F_S2F_EEEvvEEEEvNT_6ParamsE)
        /*0008*/ 	.word	0x00000060


	//----- nvinfo : EIATTR_FRAME_SIZE
	.align		4
.L_19:
        /*000c*/ 	.byte	0x04, 0x11
        /*000e*/ 	.short	(.L_21 - .L_20)
	.align		4
.L_20:
        /*0010*/ 	.word	index@($__internal_2_$__cuda_sm10x_tcgen05_guardrail_trap_unallocated_columns_being_dealloced)
        /*0014*/ 	.word	0x00000008


	//----- nvinfo : EIATTR_FRAME_SIZE
	.align		4
.L_21:
        /*0018*/ 	.byte	0x04, 0x11
        /*001a*/ 	.short	(.L_23 - .L_22)
	.align		4
.L_22:
        /*001c*/ 	.word	index@($__internal_1_$__cuda_sm10x_tcgen05_guardrail_trap_phase_invalid_during_alloc)
        /*0020*/ 	.word	0x00000008


	//----- nvinfo : EIATTR_FRAME_SIZE
	.align		4
.L_23:
        /*0024*/ 	.byte	0x04, 0x11
        /*0026*/ 	.short	(.L_25 - .L_24)
	.align		4
.L_24:
        /*0028*/ 	.word	index@($__internal_0_$__cuda_sm10x_tcgen05_guardrail_trap_col_being_dealloced_not_returned_by_alloc)
        /*002c*/ 	.word	0x00000008


	//----- nvinfo : EIATTR_FRAME_SIZE
	.align		4
.L_25:
        /*0030*/ 	.byte	0x04, 0x11
        /*0032*/ 	.short	(.L_27 - .L_26)
	.align		4
.L_26:
        /*0034*/ 	.word	index@(_ZN7cutlass13device_kernelINS_4conv6kernel13ConvUniversalINS1_16ConvProblemShapeILNS1_8OperatorE0ELi3EEENS1_10collective14CollectiveConvINS1_47MainloopSm100TmaUmmaWarpSpecializedImplicitGemmILS5_0ELi12ELi3ELi1ELi2EN4cute5tupleIJNSA_1CILi2EEENSC_ILi1EEESE_EEEEENSB_IJNSC_ILi128EEESH_NSB_IJNSC_ILi32EEEEEEEEENS_10tfloat32_tESL_NSA_8TiledMMAINSA_8MMA_AtomIJNSA_23SM100_MMA_TF32_2x1SM_SSISL_SL_fLi128ELi128ELNSA_4UMMA5MajorE0ELSQ_0ELNSP_7ScaleInE0ELSR_0EEEEEENSA_6LayoutINSB_IJSE_SE_SE_EEENSB_IJNSC_ILi0EEESW_SW_EEEEENSB_IJNSA_10UnderscoreESZ_SZ_EEEEENS7_6detail27Sm100ImplicitGemmTileTraitsINSA_25SM100_TMA_2SM_LOAD_IM2COLENSA_14ComposedLayoutINSA_7SwizzleILi3ELi4ELi3EEENSA_18smem_ptr_flag_bitsILi32EEENSU_INSB_IJNSC_ILi8EEESI_EEENSB_IJSI_SE_EEEEEEEvEENS13_INSA_18SM100_TMA_2SM_LOADES1E_vEEEENS_8epilogue10collective18CollectiveEpilogueINS1J_23Sm100TmaWarpSpecializedILi4ELi2ELi16ELb1ELb0EEEJNSB_IJNSC_ILi64EEESH_SJ_EEENSB_IJNSU_IS1O_SE_EENSU_INSB_IJNSC_ILi16EEESD_EEENSB_IJSE_S1O_EEEEEEEESL_NSB_IJNSB_IJllllEEESE_SW_EEESL_S1X_NS1J_6fusion15FusionCallbacksIS1N_NS1Y_17LinearCombinationISL_fSL_fLNS_15FloatRoundStyleE2EEES1P_S1V_JEEENSA_5SM1004TMEM4LOAD26SM100_TMEM_LOAD_32dp32b16xENSA_20SM90_TMA_LOAD_IM2COLENS15_INS16_ILi2ELi4ELi3EEES19_NSU_INSB_IJS1A_S1R_EEENSB_IJS1R_SE_EEEEEEENSA_39AutoVectorizingCopyWithAssumedAlignmentILi128EEENSA_21SM90_TMA_STORE_IM2COLES2D_S2F_S2F_EEEvvEEEEvNT_6ParamsE)
        /*0038*/ 	.word	0x00000008


	//----- nvinfo : EIATTR_MIN_STACK_SIZE
	.align		4
.L_27:
        /*003c*/ 	.byte	0x04, 0x12
        /*003e*/ 	.short	(.L_29 - .L_28)
	.align		4
.L_28:
        /*0040*/ 	.word	index@(_ZN7cutlass13device_kernelINS_4conv6kernel13ConvUniversalINS1_16ConvProblemShapeILNS1_8OperatorE0ELi3EEENS1_10collective14CollectiveConvINS1_47MainloopSm100TmaUmmaWarpSpecializedImplicitGemmILS5_0ELi12ELi3ELi1ELi2EN4cute5tupleIJNSA_1CILi2EEENSC_ILi1EEESE_EEEEENSB_IJNSC_ILi128EEESH_NSB_IJNSC_ILi32EEEEEEEEENS_10tfloat32_tESL_NSA_8TiledMMAINSA_8MMA_AtomIJNSA_23SM100_MMA_TF32_2x1SM_SSISL_SL_fLi128ELi128ELNSA_4UMMA5MajorE0ELSQ_0ELNSP_7ScaleInE0ELSR_0EEEEEENSA_6LayoutINSB_IJSE_SE_SE_EEENSB_IJNSC_ILi0EEESW_SW_EEEEENSB_IJNSA_10UnderscoreESZ_SZ_EEEEENS7_6detail27Sm100ImplicitGemmTileTraitsINSA_25SM100_TMA_2SM_LOAD_IM2COLENSA_14ComposedLayoutINSA_7SwizzleILi3ELi4ELi3EEENSA_18smem_ptr_flag_bitsILi32EEENSU_INSB_IJNSC_ILi8EEESI_EEENSB_IJSI_SE_EEEEEEEvEENS13_INSA_18SM100_TMA_2SM_LOADES1E_vEEEENS_8epilogue10collective18CollectiveEpilogueINS1J_23Sm100TmaWarpSpecializedILi4ELi2ELi16ELb1ELb0EEEJNSB_IJNSC_ILi64EEESH_SJ_EEENSB_IJNSU_IS1O_SE_EENSU_INSB_IJNSC_ILi16EEESD_EEENSB_IJSE_S1O_EEEEEEEESL_NSB_IJNSB_IJllllEEESE_SW_EEESL_S1X_NS1J_6fusion15FusionCallbacksIS1N_NS1Y_17LinearCombinationISL_fSL_fLNS_15FloatRoundStyleE2EEES1P_S1V_JEEENSA_5SM1004TMEM4LOAD26SM100_TMEM_LOAD_32dp32b16xENSA_20SM90_TMA_LOAD_IM2COLENS15_INS16_ILi2ELi4ELi3EEES19_NSU_INSB_IJS1A_S1R_EEENSB_IJS1R_SE_EEEEEEENSA_39AutoVectorizingCopyWithAssumedAlignmentILi128EEENSA_21SM90_TMA_STORE_IM2COLES2D_S2F_S2F_EEEvvEEEEvNT_6ParamsE)
        /*0044*/ 	.word	0x00000008
.L_29:


//--------------------- .nv.compat                --------------------------
	.section	.nv.compat,"",@"SHT_CUDA_COMPAT_INFO"
	.align	4
        /*0000*/ 	.byte	0x02, 0x09, 0x01, 0x00, 0x02, 0x02, 0x02, 0x00, 0x02, 0x05, 0x05, 0x00, 0x03, 0x07, 0x01, 0x01
        /*0010*/ 	.byte	0x02, 0x03, 0x01, 0x00, 0x02, 0x06, 0x01, 0x00, 0x04, 0x0b, 0x08, 0x00, 0x09, 0x00, 0x00, 0x00
        /*0020*/ 	.byte	0x00, 0x00, 0x00, 0x00


//--------------------- .nv.info._ZN7cutlass13device_kernelINS_4conv6kernel13ConvUniversalINS1_16ConvProblemShapeILNS1_8OperatorE0ELi3EEENS1_10collective14CollectiveConvINS1_47MainloopSm100TmaUmmaWarpSpecializedImplicitGemmILS5_0ELi12ELi3ELi1ELi2EN4cute5tupleIJNSA_1CILi2EEENSC_ILi1EEESE_EEEEENSB_IJNSC_ILi128EEESH_NSB_IJNSC_ILi32EEEEEEEEENS_10tfloat32_tESL_NSA_8TiledMMAINSA_8MMA_AtomIJNSA_23SM100_MMA_TF32_2x1SM_SSISL_SL_fLi128ELi128ELNSA_4UMMA5MajorE0ELSQ_0ELNSP_7ScaleInE0ELSR_0EEEEEENSA_6LayoutINSB_IJSE_SE_SE_EEENSB_IJNSC_ILi0EEESW_SW_EEEEENSB_IJNSA_10UnderscoreESZ_SZ_EEEEENS7_6detail27Sm100ImplicitGemmTileTraitsINSA_25SM100_TMA_2SM_LOAD_IM2COLENSA_14ComposedLayoutINSA_7SwizzleILi3ELi4ELi3EEENSA_18smem_ptr_flag_bitsILi32EEENSU_INSB_IJNSC_ILi8EEESI_EEENSB_IJSI_SE_EEEEEEEvEENS13_INSA_18SM100_TMA_2SM_LOADES1E_vEEEENS_8epilogue10collective18CollectiveEpilogueINS1J_23Sm100TmaWarpSpecializedILi4ELi2ELi16ELb1ELb0EEEJNSB_IJNSC_ILi64EEESH_SJ_EEENSB_IJNSU_IS1O_SE_EENSU_INSB_IJNSC_ILi16EEESD_EEENSB_IJSE_S1O_EEEEEEEESL_NSB_IJNSB_IJllllEEESE_SW_EEESL_S1X_NS1J_6fusion15FusionCallbacksIS1N_NS1Y_17LinearCombinationISL_fSL_fLNS_15FloatRoundStyleE2EEES1P_S1V_JEEENSA_5SM1004TMEM4LOAD26SM100_TMEM_LOAD_32dp32b16xENSA_20SM90_TMA_LOAD_IM2COLENS15_INS16_ILi2ELi4ELi3EEES19_NSU_INSB_IJS1A_S1R_EEENSB_IJS1R_SE_EEEEEEENSA_39AutoVectorizingCopyWithAssumedAlignmentILi128EEENSA_21SM90_TMA_STORE_IM2COLES2D_S2F_S2F_EEEvvEEEEvNT_6ParamsE --------------------------
	.section	.nv.info._ZN7cutlass13device_kernelINS_4conv6kernel13ConvUniversalINS1_16ConvProblemShapeILNS1_8OperatorE0ELi3EEENS1_10collective14CollectiveConvINS1_47MainloopSm100TmaUmmaWarpSpecializedImplicitGemmILS5_0ELi12ELi3ELi1ELi2EN4cute5tupleIJNSA_1CILi2EEENSC_ILi1EEESE_EEEEENSB_IJNSC_ILi128EEESH_NSB_IJNSC_ILi32EEEEEEEEENS_10tfloat32_tESL_NSA_8TiledMMAINSA_8MMA_AtomIJNSA_23SM100_MMA_TF32_2x1SM_SSISL_SL_fLi128ELi128ELNSA_4UMMA5MajorE0ELSQ_0ELNSP_7ScaleInE0ELSR_0EEEEEENSA_6LayoutINSB_IJSE_SE_SE_EEENSB_IJNSC_ILi0EEESW_SW_EEEEENSB_IJNSA_10UnderscoreESZ_SZ_EEEEENS7_6detail27Sm100ImplicitGemmTileTraitsINSA_25SM100_TMA_2SM_LOAD_IM2COLENSA_14ComposedLayoutINSA_7SwizzleILi3ELi4ELi3EEENSA_18smem_ptr_flag_bitsILi32EEENSU_INSB_IJNSC_ILi8EEESI_EEENSB_IJSI_SE_EEEEEEEvEENS13_INSA_18SM100_TMA_2SM_LOADES1E_vEEEENS_8epilogue10collective18CollectiveEpilogueINS1J_23Sm100TmaWarpSpecializedILi4ELi2ELi16ELb1ELb0EEEJNSB_IJNSC_ILi64EEESH_SJ_EEENSB_IJNSU_IS1O_SE_EENSU_INSB_IJNSC_ILi16EEESD_EEENSB_IJSE_S1O_EEEEEEEESL_NSB_IJNSB_IJllllEEESE_SW_EEESL_S1X_NS1J_6fusion15FusionCallbacksIS1N_NS1Y_17LinearCombinationISL_fSL_fLNS_15FloatRoundStyleE2EEES1P_S1V_JEEENSA_5SM1004TMEM4LOAD26SM100_TMEM_LOAD_32dp32b16xENSA_20SM90_TMA_LOAD_IM2COLENS15_INS16_ILi2ELi4ELi3EEES19_NSU_INSB_IJS1A_S1R_EEENSB_IJS1R_SE_EEEEEEENSA_39AutoVectorizingCopyWithAssumedAlignmentILi128EEENSA_21SM90_TMA_STORE_IM2COLES2D_S2F_S2F_EEEvvEEEEvNT_6ParamsE,"",@"SHT_CUDA_INFO"
	.sectionflags	@""
	.align	4


	//----- nvinfo : EIATTR_CUDA_API_VERSION
	.align		4
        /*0000*/ 	.byte	0x04, 0x37
        /*0002*/ 	.short	(.L_31 - .L_30)
.L_30:
        /*0004*/ 	.word	0x00000082


	//----- nvinfo : EIATTR_KPARAM_INFO
	.align		4
.L_31:
        /*0008*/ 	.byte	0x04, 0x17
        /*000a*/ 	.short	(.L_33 - .L_32)
.L_32:
        /*000c*/ 	.word	0x00000000
        /*0010*/ 	.short	0x0000
        /*0012*/ 	.short	0x0000
        /*0014*/ 	.byte	0x00, 0xf0, 0x01, 0x24


	//----- nvinfo : EIATTR_AT_ENTRY_FRAGMENTS
	.align		4
.L_33:
        /*0018*/ 	.byte	0x04, 0x4f
        /*001a*/ 	.short	(.L_35 - .L_34)


	//   ....[0]....
.L_34:
        /*001c*/ 	.word	0x00000007


	//----- nvinfo : EIATTR_RESERVED_SMEM_USED
	.align		4
.L_35:
        /*0020*/ 	.byte	0x01, 0x41
	.zero		2


	//----- nvinfo : EIATTR_SPARSE_MMA_MASK
	.align		4
        /*0024*/ 	.byte	0x03, 0x50
        /*0026*/ 	.short	0x0000


	//----- nvinfo : EIATTR_TCGEN05_2CTA_USED
	.align		4
        /*0028*/ 	.byte	0x01, 0x52
	.zero		2


	//----- nvinfo : EIATTR_MAXREG_COUNT
	.align		4
        /*002c*/ 	.byte	0x03, 0x1b
        /*002e*/ 	.short	0x00ff


	//----- nvinfo : EIATTR_NUM_BARRIERS
	.align		4
        /*0030*/ 	.byte	0x02, 0x4c
        /*0032*/ 	.byte	0x07
	.zero		1


	//----- nvinfo : EIATTR_EXTERNS
	.align		4
        /*0034*/ 	.byte	0x04, 0x0f
        /*0036*/ 	.short	(.L_37 - .L_36)


	//   ....[0]....
	.align		4
.L_36:
        /*0038*/ 	.word	index@(__assertfail)


	//----- nvinfo : EIATTR_MERCURY_ISA_VERSION
	.align		4
.L_37:
        /*003c*/ 	.byte	0x03, 0x5f
        /*003e*/ 	.short	0x0101


	//----- nvinfo : EIATTR_INT_WARP_WIDE_INSTR_OFFSETS
	.align		4
        /*0040*/ 	.byte	0x04, 0x31
        /*0042*/ 	.short	(.L_39 - .L_38)


	//   ....[0]....
.L_38:
        /*0044*/ 	.word	0x00000d80


	//   ....[1]....
        /*0048*/ 	.word	0x00000e30


	//   ....[2]....
        /*004c*/ 	.word	0x00004a20


	//   ....[3]....
        /*0050*/ 	.word	0x00004a40


	//   ....[4]....
        /*0054*/ 	.word	0x00004a70


	//   ....[5]....
        /*0058*/ 	.word	0x000057e0


	//   ....[6]....
        /*005c*/ 	.word	0x00005890


	//   ....[7]....
        /*0060*/ 	.word	0x00005910


	//   ....[8]....
        /*0064*/ 	.word	0x000059d0


	//   ....[9]....
        /*0068*/ 	.word	0x00005ab0


	//   ....[10]....
        /*006c*/ 	.word	0x00005b40


	//   ....[11]....
        /*0070*/ 	.word	0x00005bd0


	//   ....[12]....
        /*0074*/ 	.word	0x00005cd0


	//   ....[13]....
        /*0078*/ 	.word	0x00005d60


	//   ....[14]....
        /*007c*/ 	.word	0x00005e00


	//   ....[15]....
        /*0080*/ 	.word	0x00005f50


	//   ....[16]....
        /*0084*/ 	.word	0x00005fc0


	//----- nvinfo : EIATTR_COOP_GROUP_MASK_REGIDS
	.align		4
.L_39:
        /*0088*/ 	.byte	0x04, 0x29
        /*008a*/ 	.short	(.L_41 - .L_40)


	//   ....[0]....
.L_40:
        /*008c*/ 	.word	0xffffffff


	//   ....[1]....
        /*0090*/ 	.word	0xffffffff


	//   ....[2]....
        /*0094*/ 	.word	0xffffffff


	//   ....[3]....
        /*0098*/ 	.word	0xffffffff


	//   ....[4]....
        /*009c*/ 	.word	0xffffffff


	//   ....[5]....
        /*00a0*/ 	.word	0xffffffff


	//   ....[6]....
        /*00a4*/ 	.word	0xffffffff


	//   ....[7]....
        /*00a8*/ 	.word	0xffffffff


	//   ....[8]....
        /*00ac*/ 	.word	0xffffffff


	//   ....[9]....
        /*00b0*/ 	.word	0xffffffff


	//   ....[10]....
        /*00b4*/ 	.word	0xffffffff


	//   ....[11]....
        /*00b8*/ 	.word	0xffffffff


	//   ....[12]....
        /*00bc*/ 	.word	0xffffffff


	//----- nvinfo : EIATTR_COOP_GROUP_INSTR_OFFSETS
	.align		4
.L_41:
        /*00c0*/ 	.byte	0x04, 0x28
        /*00c2*/ 	.short	(.L_43 - .L_42)


	//   ....[0]....
.L_42:
        /*00c4*/ 	.word	0x000000d0


	//   ....[1]....
        /*00c8*/ 	.word	0x00000540


	//   ....[2]....
        /*00cc*/ 	.word	0x00000810


	//   ....[3]....
        /*00d0*/ 	.word	0x000009b0


	//   ....[4]....
        /*00d4*/ 	.word	0x00000ab0


	//   ....[5]....
        /*00d8*/ 	.word	0x00000c00


	//   ....[6]....
        /*00dc*/ 	.word	0x00000ea0


	//   ....[7]....
        /*00e0*/ 	.word	0x00002790


	//   ....[8]....
        /*00e4*/ 	.word	0x000038e0


	//   ....[9]....
        /*00e8*/ 	.word	0x00003db0


	//   ....[10]....
        /*00ec*/ 	.word	0x00003de0


	//   ....[11]....
        /*00f0*/ 	.word	0x00004940


	//   ....[12]....
        /*00f4*/ 	.word	0x00004b40


	//----- nvinfo : EIATTR_VRC_CTA_INIT_COUNT
	.align		4
.L_43:
        /*00f8*/ 	.byte	0x02, 0x4a
        /*00fa*/ 	.byte	0x80
	.zero		1


	//----- nvinfo : EIATTR_SYSCALL_OFFSETS
	.align		4
        /*00fc*/ 	.byte	0x04, 0x46
        /*00fe*/ 	.short	(.L_45 - .L_44)


	//   ....[0]....
.L_44:
        /*0100*/ 	.word	0x00006bc0


	//   ....[1]....
        /*0104*/ 	.word	0x00006cb0


	//   ....[2]....
        /*0108*/ 	.word	0x00007650


	//   ....[3]....
        /*010c*/ 	.word	0x00008060


	//   ....[4]....
        /*0110*/ 	.word	0x00008a20


	//   ....[5]....
        /*0114*/ 	.word	0x000093d0


	//----- nvinfo : EIATTR_MBARRIER_INSTR_OFFSETS
	.align		4
.L_45:
        /*0118*/ 	.byte	0x04, 0x39
        /*011a*/ 	.short	(.L_47 - .L_46)


	//   ....[0]....
.L_46:
        /*011c*/ 	.word	0x00000670
        /*0120*/ 	.word	0x000000ff
        /*0124*/ 	.word	0x00000000
        /*0128*/ 	.short	0x0100
        /*012a*/ 	.byte	0x04
	.zero		1


	//   ....[1]....
        /*012c*/ 	.word	0x00000680
        /*0130*/ 	.word	0x000000ff
        /*0134*/ 	.word	0x00000060
        /*0138*/ 	.short	0x0100
        /*013a*/ 	.byte	0x04
	.zero		1


	//   ....[2]....
        /*013c*/ 	.word	0x00000690
        /*0140*/ 	.word	0x000000ff
        /*0144*/ 	.word	0x00000008
        /*0148*/ 	.short	0x0100
        /*014a*/ 	.byte	0x04
	.zero		1


	//   ....[3]....
        /*014c*/ 	.word	0x000006a0
        /*0150*/ 	.word	0x000000ff
        /*0154*/ 	.word	0x00000068
        /*0158*/ 	.short	0x0100
        /*015a*/ 	.byte	0x04
	.zero		1


	//   ....[4]....
        /*015c*/ 	.word	0x000006b0
        /*0160*/ 	.word	0x000000ff
        /*0164*/ 	.word	0x00000010
        /*0168*/ 	.short	0x0100
        /*016a*/ 	.byte	0x04
	.zero		1


	//   ....[5]....
        /*016c*/ 	.word	0x000006c0
        /*0170*/ 	.word	0x000000ff
        /*0174*/ 	.word	0x00000070
        /*0178*/ 	.short	0x0100
        /*017a*/ 	.byte	0x04
	.zero		1


	//   ....[6]....
        /*017c*/ 	.word	0x000006d0
        /*0180*/ 	.word	0x000000ff
        /*0184*/ 	.word	0x00000018
        /*0188*/ 	.short	0x0100
        /*018a*/ 	.byte	0x04
	.zero		1


	//   ....[7]....
        /*018c*/ 	.word	0x000006e0
        /*0190*/ 	.word	0x000000ff
        /*0194*/ 	.word	0x00000078
        /*0198*/ 	.short	0x0100
        /*019a*/ 	.byte	0x04
	.zero		1


	//   ....[8]....
        /*019c*/ 	.word	0x000006f0
        /*01a0*/ 	.word	0x000000ff
        /*01a4*/ 	.word	0x00000020
        /*01a8*/ 	.short	0x0100
        /*01aa*/ 	.byte	0x04
	.zero		1


	//   ....[9]....
        /*01ac*/ 	.word	0x00000700
        /*01b0*/ 	.word	0x000000ff
        /*01b4*/ 	.word	0x00000080
        /*01b8*/ 	.short	0x0100
        /*01ba*/ 	.byte	0x04
	.zero		1


	//   ....[10]....
        /*01bc*/ 	.word	0x00000710
        /*01c0*/ 	.word	0x000000ff
        /*01c4*/ 	.word	0x00000028
        /*01c8*/ 	.short	0x0100
        /*01ca*/ 	.byte	0x04
	.zero		1


	//   ....[11]....
        /*01cc*/ 	.word	0x00000720
        /*01d0*/ 	.word	0x000000ff
        /*01d4*/ 	.word	0x00000088
        /*01d8*/ 	.short	0x0100
        /*01da*/ 	.byte	0x04
	.zero		1


	//   ....[12]....
        /*01dc*/ 	.word	0x00000730
        /*01e0*/ 	.word	0x000000ff
        /*01e4*/ 	.word	0x00000030
        /*01e8*/ 	.short	0x0100
        /*01ea*/ 	.byte	0x04
	.zero		1


	//   ....[13]....
        /*01ec*/ 	.word	0x00000740
        /*01f0*/ 	.word	0x000000ff
        /*01f4*/ 	.word	0x00000090
        /*01f8*/ 	.short	0x0100
        /*01fa*/ 	.byte	0x04
	.zero		1


	//   ....[14]....
        /*01fc*/ 	.word	0x00000750
        /*0200*/ 	.word	0x000000ff
        /*0204*/ 	.word	0x00000038
        /*0208*/ 	.short	0x0100
        /*020a*/ 	.byte	0x04
	.zero		1


	//   ....[15]....
        /*020c*/ 	.word	0x00000760
        /*0210*/ 	.word	0x000000ff
        /*0214*/ 	.word	0x00000098
        /*0218*/ 	.short	0x0100
        /*021a*/ 	.byte	0x04
	.zero		1


	//   ....[16]....
        /*021c*/ 	.word	0x00000770
        /*0220*/ 	.word	0x000000ff
        /*0224*/ 	.word	0x00000040
        /*0228*/ 	.short	0x0100
        /*022a*/ 	.byte	0x04
	.zero		1


	//   ....[17]....
        /*022c*/ 	.word	0x00000780
        /*0230*/ 	.word	0x000000ff
        /*0234*/ 	.word	0x000000a0
        /*0238*/ 	.short	0x0100
        /*023a*/ 	.byte	0x04
	.zero		1


	//   ....[18]....
        /*023c*/ 	.word	0x00000790
        /*0240*/ 	.word	0x000000ff
        /*0244*/ 	.word	0x00000048
        /*0248*/ 	.short	0x0100
        /*024a*/ 	.byte	0x04
	.zero		1


	//   ....[19]....
        /*024c*/ 	.word	0x000007a0
        /*0250*/ 	.word	0x000000ff
        /*0254*/ 	.word	0x000000a8
        /*0258*/ 	.short	0x0100
        /*025a*/ 	.byte	0x04
	.zero		1


	//   ....[20]....
        /*025c*/ 	.word	0x000007b0
        /*0260*/ 	.word	0x000000ff
        /*0264*/ 	.word	0x00000050
        /*0268*/ 	.short	0x0100
        /*026a*/ 	.byte	0x04
	.zero		1


	//   ....[21]....
        /*026c*/ 	.word	0x000007c0
        /*0270*/ 	.word	0x000000ff
        /*0274*/ 	.word	0x000000b0
        /*0278*/ 	.short	0x0100
        /*027a*/ 	.byte	0x04
	.zero		1


	//   ....[22]....
        /*027c*/ 	.word	0x000007d0
        /*0280*/ 	.word	0x000000ff
        /*0284*/ 	.word	0x00000058
        /*0288*/ 	.short	0x0100
        /*028a*/ 	.byte	0x04
	.zero		1


	//   ....[23]....
        /*028c*/ 	.word	0x000007e0
        /*0290*/ 	.word	0x000000ff
        /*0294*/ 	.word	0x000000b8
        /*0298*/ 	.short	0x0100
        /*029a*/ 	.byte	0x04
	.zero		1


	//   ....[24]....
        /*029c*/ 	.word	0x00000920
        /*02a0*/ 	.word	0x000000ff
        /*02a4*/ 	.word	0x000000c0
        /*02a8*/ 	.short	0x0100
        /*02aa*/ 	.byte	0x04
	.zero		1


	//   ....[25]....
        /*02ac*/ 	.word	0x00000930
        /*02b0*/ 	.word	0x000000ff
        /*02b4*/ 	.word	0x000000e0
        /*02b8*/ 	.short	0x0100
        /*02ba*/ 	.byte	0x04
	.zero		1


	//   ....[26]....
        /*02bc*/ 	.word	0x00000940
        /*02c0*/ 	.word	0x000000ff
        /*02c4*/ 	.word	0x000000c8
        /*02c8*/ 	.short	0x0100
        /*02ca*/ 	.byte	0x04
	.zero		1


	//   ....[27]....
        /*02cc*/ 	.word	0x00000950
        /*02d0*/ 	.word	0x000000ff
        /*02d4*/ 	.word	0x000000e8
        /*02d8*/ 	.short	0x0100
        /*02da*/ 	.byte	0x04
	.zero		1


	//   ....[28]....
        /*02dc*/ 	.word	0x00000960
        /*02e0*/ 	.word	0x000000ff
        /*02e4*/ 	.word	0x000000d0
        /*02e8*/ 	.short	0x0100
        /*02ea*/ 	.byte	0x04
	.zero		1


	//   ....[29]....
        /*02ec*/ 	.word	0x00000970
        /*02f0*/ 	.word	0x000000ff
        /*02f4*/ 	.word	0x000000f0
        /*02f8*/ 	.short	0x0100
        /*02fa*/ 	.byte	0x04
	.zero		1


	//   ....[30]....
        /*02fc*/ 	.word	0x00000980
        /*0300*/ 	.word	0x000000ff
        /*0304*/ 	.word	0x000000d8
        /*0308*/ 	.short	0x0100
        /*030a*/ 	.byte	0x04
	.zero		1


	//   ....[31]....
        /*030c*/ 	.word	0x00000990
        /*0310*/ 	.word	0x000000ff
        /*0314*/ 	.word	0x000000f8
        /*0318*/ 	.short	0x0100
        /*031a*/ 	.byte	0x04
	.zero		1


	//   ....[32]....
        /*031c*/ 	.word	0x00000a80
        /*0320*/ 	.word	0x000000ff
        /*0324*/ 	.word	0x00000100
        /*0328*/ 	.short	0x0100
        /*032a*/ 	.byte	0x04
	.zero		1


	//   ....[33]....
        /*032c*/ 	.word	0x00000a90
        /*0330*/ 	.word	0x000000ff
        /*0334*/ 	.word	0x00000108
        /*0338*/ 	.short	0x0100
        /*033a*/ 	.byte	0x04
	.zero		1


	//   ....[34]....
        /*033c*/ 	.word	0x00000bd0
        /*0340*/ 	.word	0x000000ff
        /*0344*/ 	.word	0x00000110
        /*0348*/ 	.short	0x0100
        /*034a*/ 	.byte	0x06
	.zero		1


	//   ....[35]....
        /*034c*/ 	.word	0x00000be0
        /*0350*/ 	.word	0x000000ff
        /*0354*/ 	.word	0x00000118
        /*0358*/ 	.short	0x0100
        /*035a*/ 	.byte	0x06
	.zero		1


	//   ....[36]....
        /*035c*/ 	.word	0x00000d20
        /*0360*/ 	.word	0x000000ff
        /*0364*/ 	.word	0x00000120
        /*0368*/ 	.short	0x0100
        /*036a*/ 	.byte	0x04
	.zero		1


	//   ....[37]....
        /*036c*/ 	.word	0x00000d30
        /*0370*/ 	.word	0x000000ff
        /*0374*/ 	.word	0x00000130
        /*0378*/ 	.short	0x0100
        /*037a*/ 	.byte	0x04
	.zero		1


	//   ....[38]....
        /*037c*/ 	.word	0x00000d40
        /*0380*/ 	.word	0x000000ff
        /*0384*/ 	.word	0x00000128
        /*0388*/ 	.short	0x0100
        /*038a*/ 	.byte	0x04
	.zero		1


	//   ....[39]....
        /*038c*/ 	.word	0x00000d50
        /*0390*/ 	.word	0x000000ff
        /*0394*/ 	.word	0x00000138
        /*0398*/ 	.short	0x0100
        /*039a*/ 	.byte	0x04
	.zero		1


	//   ....[40]....
        /*039c*/ 	.word	0x00000e50
        /*03a0*/ 	.word	0x000000ff
        /*03a4*/ 	.word	0x00000140
        /*03a8*/ 	.short	0x0100
        /*03aa*/ 	.byte	0x06
	.zero		1


	//   ....[41]....
        /*03ac*/ 	.word	0x000019a0
        /*03b0*/ 	.word	0x000000ff
        /*03b4*/ 	.word	0x00000060
        /*03b8*/ 	.short	0x010a
        /*03ba*/ 	.byte	0x04
	.zero		1


	//   ....[42]....
        /*03bc*/ 	.word	0x00001ce0
        /*03c0*/ 	.word	0x000000ff
        /*03c4*/ 	.word	0x00000060
        /*03c8*/ 	.short	0x010a
        /*03ca*/ 	.byte	0x09
	.zero		1


	//   ....[43]....
        /*03cc*/ 	.word	0x00001e90
        /*03d0*/ 	.word	0x000000ff
        /*03d4*/ 	.word	0x00000060
        /*03d8*/ 	.short	0x010a
        /*03da*/ 	.byte	0x08
	.zero		1


	//   ....[44]....
        /*03dc*/ 	.word	0x000020b0
        /*03e0*/ 	.word	0x000000ff
        /*03e4*/ 	.word	0x00000108
        /*03e8*/ 	.short	0x0101
        /*03ea*/ 	.byte	0x24
	.zero		1


	//   ....[45]....
        /*03ec*/ 	.word	0x000020e0
        /*03f0*/ 	.word	0x000000ff
        /*03f4*/ 	.word	0x00000060
        /*03f8*/ 	.short	0x010a
        /*03fa*/ 	.byte	0x04
	.zero		1


	//   ....[46]....
        /*03fc*/ 	.word	0x000023c0
        /*0400*/ 	.word	0x000000ff
        /*0404*/ 	.word	0x00000060
        /*0408*/ 	.short	0x010a
        /*040a*/ 	.byte	0x09
	.zero		1


	//   ....[47]....
        /*040c*/ 	.word	0x00002570
        /*0410*/ 	.word	0x000000ff
        /*0414*/ 	.word	0x00000060
        /*0418*/ 	.short	0x010a
        /*041a*/ 	.byte	0x08
	.zero		1


	//   ....[48]....
        /*041c*/ 	.word	0x000027a0
        /*0420*/ 	.word	0x000000ff
        /*0424*/ 	.word	0x00000110
        /*0428*/ 	.short	0x010a
        /*042a*/ 	.byte	0x24
	.zero		1


	//   ....[49]....
        /*042c*/ 	.word	0x00002860
        /*0430*/ 	.word	0x000000ff
        /*0434*/ 	.word	0x00000000
        /*0438*/ 	.short	0x0101
        /*043a*/ 	.byte	0x04
	.zero		1


	//   ....[50]....
        /*043c*/ 	.word	0x00002e60
        /*0440*/ 	.word	0x000000ff
        /*0444*/ 	.word	0x00000000
        /*0448*/ 	.short	0x010a
        /*044a*/ 	.byte	0x04
	.zero		1


	//   ....[51]....
        /*044c*/ 	.word	0x00002f00
        /*0450*/ 	.word	0x000000ff
        /*0454*/ 	.word	0x00000000
        /*0458*/ 	.short	0x010a
        /*045a*/ 	.byte	0x05
	.zero		1


	//   ....[52]....
        /*045c*/ 	.word	0x00002fa0
        /*0460*/ 	.word	0x000000ff
        /*0464*/ 	.word	0x00000000
        /*0468*/ 	.short	0x010a
        /*046a*/ 	.byte	0x05
	.zero		1


	//   ....[53]....
        /*046c*/ 	.word	0x00003040
        /*0470*/ 	.word	0x000000ff
        /*0474*/ 	.word	0x00000000
        /*0478*/ 	.short	0x010a
        /*047a*/ 	.byte	0x05
	.zero		1


	//   ....[54]....
        /*047c*/ 	.word	0x000030e0
        /*0480*/ 	.word	0x000000ff
        /*0484*/ 	.word	0x00000000
        /*0488*/ 	.short	0x010a
        /*048a*/ 	.byte	0x05
	.zero		1


	//   ....[55]....
        /*048c*/ 	.word	0x00003180
        /*0490*/ 	.word	0x000000ff
        /*0494*/ 	.word	0x00000000
        /*0498*/ 	.short	0x010a
        /*049a*/ 	.byte	0x05
	.zero		1


	//   ....[56]....
        /*049c*/ 	.word	0x00003220
        /*04a0*/ 	.word	0x000000ff
        /*04a4*/ 	.word	0x00000000
        /*04a8*/ 	.short	0x010a
        /*04aa*/ 	.byte	0x05
	.zero		1


	//   ....[57]....
        /*04ac*/ 	.word	0x000032c0
        /*04b0*/ 	.word	0x000000ff
        /*04b4*/ 	.word	0x00000000
        /*04b8*/ 	.short	0x010a
        /*04ba*/ 	.byte	0x05
	.zero		1


	//   ....[58]....
        /*04bc*/ 	.word	0x00003360
        /*04c0*/ 	.word	0x000000ff
        /*04c4*/ 	.word	0x00000000
        /*04c8*/ 	.short	0x010a
        /*04ca*/ 	.byte	0x05
	.zero		1


	//   ....[59]....
        /*04cc*/ 	.word	0x00003400
        /*04d0*/ 	.word	0x000000ff
        /*04d4*/ 	.word	0x00000000
        /*04d8*/ 	.short	0x010a
        /*04da*/ 	.byte	0x05
	.zero		1


	//   ....[60]....
        /*04dc*/ 	.word	0x000034a0
        /*04e0*/ 	.word	0x000000ff
        /*04e4*/ 	.word	0x00000000
        /*04e8*/ 	.short	0x010a
        /*04ea*/ 	.byte	0x05
	.zero		1


	//   ....[61]....
        /*04ec*/ 	.word	0x00003550
        /*04f0*/ 	.word	0x00000000
        /*04f4*/ 	.word	0x00000000
        /*04f8*/ 	.short	0x010a
        /*04fa*/ 	.byte	0xff
	.zero		1


	//   ....[62]....
        /*04fc*/ 	.word	0x000036a0
        /*0500*/ 	.word	0x000000ff
        /*0504*/ 	.word	0x00000118
        /*0508*/ 	.short	0x010a
        /*050a*/ 	.byte	0x04
	.zero		1


	//   ....[63]....
        /*050c*/ 	.word	0x00003740
        /*0510*/ 	.word	0x000000ff
        /*0514*/ 	.word	0x00000110
        /*0518*/ 	.short	0x010a
        /*051a*/ 	.byte	0x04
	.zero		1


	//   ....[64]....
        /*051c*/ 	.word	0x000037e0
        /*0520*/ 	.word	0x000000ff
        /*0524*/ 	.word	0x00000000
        /*0528*/ 	.short	0x0101
        /*052a*/ 	.byte	0x05
	.zero		1


	//   ....[65]....
        /*052c*/ 	.word	0x00003820
        /*0530*/ 	.word	0x000000ff
        /*0534*/ 	.word	0x00000118
        /*0538*/ 	.short	0x0106
        /*053a*/ 	.byte	0x04
	.zero		1


	//   ....[66]....
        /*053c*/ 	.word	0x00003860
        /*0540*/ 	.word	0x00000000
        /*0544*/ 	.word	0x00000118
        /*0548*/ 	.short	0x010a
        /*054a*/ 	.byte	0xff
	.zero		1


	//   ....[67]....
        /*054c*/ 	.word	0x00003ab0
        /*0550*/ 	.word	0x000000ff
        /*0554*/ 	.word	0x00000008
        /*0558*/ 	.short	0x010a
        /*055a*/ 	.byte	0x05
	.zero		1


	//   ....[68]....
        /*055c*/ 	.word	0x00003ad0
        /*0560*/ 	.word	0x000000ff
        /*0564*/ 	.word	0x00000008
        /*0568*/ 	.short	0x010a
        /*056a*/ 	.byte	0x05
	.zero		1


	//   ....[69]....
        /*056c*/ 	.word	0x00003c60
        /*0570*/ 	.word	0x000000ff
        /*0574*/ 	.word	0x00000008
        /*0578*/ 	.short	0x010a
        /*057a*/ 	.byte	0x05
	.zero		1


	//   ....[70]....
        /*057c*/ 	.word	0x00003c80
        /*0580*/ 	.word	0x000000ff
        /*0584*/ 	.word	0x00000008
        /*0588*/ 	.short	0x010a
        /*058a*/ 	.byte	0x05
	.zero		1


	//   ....[71]....
        /*058c*/ 	.word	0x00003d40
        /*0590*/ 	.word	0x000000ff
        /*0594*/ 	.word	0x00000000
        /*0598*/ 	.short	0x0101
        /*059a*/ 	.byte	0x04
	.zero		1


	//   ....[72]....
        /*059c*/ 	.word	0x000040e0
        /*05a0*/ 	.word	0x000000ff
        /*05a4*/ 	.word	0x00000110
        /*05a8*/ 	.short	0x010a
        /*05aa*/ 	.byte	0x14
	.zero		1


	//   ....[73]....
        /*05ac*/ 	.word	0x00004180
        /*05b0*/ 	.word	0x000000ff
        /*05b4*/ 	.word	0x00000000
        /*05b8*/ 	.short	0x0101
        /*05ba*/ 	.byte	0x22
	.zero		1


	//   ....[74]....
        /*05bc*/ 	.word	0x000041c0
        /*05c0*/ 	.word	0x000000ff
        /*05c4*/ 	.word	0x00000130
        /*05c8*/ 	.short	0x010a
        /*05ca*/ 	.byte	0x19
	.zero		1


	//   ....[75]....
        /*05cc*/ 	.word	0x00004260
        /*05d0*/ 	.word	0x000000ff
        /*05d4*/ 	.word	0x00000000
        /*05d8*/ 	.short	0x010a
        /*05da*/ 	.byte	0x04
	.zero		1


	//   ....[76]....
        /*05dc*/ 	.word	0x000042b0
        /*05e0*/ 	.word	0x000000ff
        /*05e4*/ 	.word	0x00000000
        /*05e8*/ 	.short	0x010a
        /*05ea*/ 	.byte	0x12
	.zero		1


	//   ....[77]....
        /*05ec*/ 	.word	0x00004400
        /*05f0*/ 	.word	0x000000ff
        /*05f4*/ 	.word	0x00000000
        /*05f8*/ 	.short	0x010a
        /*05fa*/ 	.byte	0x05
	.zero		1


	//   ....[78]....
        /*05fc*/ 	.word	0x00004730
        /*0600*/ 	.word	0x000000ff
        /*0604*/ 	.word	0x00000000
        /*0608*/ 	.short	0x010a
        /*060a*/ 	.byte	0x04
	.zero		1


	//   ....[79]....
        /*060c*/ 	.word	0x000047d0
        /*0610*/ 	.word	0x00000000
        /*0614*/ 	.word	0x00000000
        /*0618*/ 	.short	0x010a
        /*061a*/ 	.byte	0xff
	.zero		1


	//   ....[80]....
        /*061c*/ 	.word	0x00004810
        /*0620*/ 	.word	0x00000000
        /*0624*/ 	.word	0x00000000
        /*0628*/ 	.short	0x010a
        /*062a*/ 	.byte	0xff
	.zero		1


	//   ....[81]....
        /*062c*/ 	.word	0x00004880
        /*0630*/ 	.word	0x000000ff
        /*0634*/ 	.word	0x00000000
        /*0638*/ 	.short	0x0101
        /*063a*/ 	.byte	0x04
	.zero		1


	//   ....[82]....
        /*063c*/ 	.word	0x000048c0
        /*0640*/ 	.word	0x000000ff
        /*0644*/ 	.word	0x00000140
        /*0648*/ 	.short	0x010a
        /*064a*/ 	.byte	0x14
	.zero		1


	//   ....[83]....
        /*064c*/ 	.word	0x00004930
        /*0650*/ 	.word	0x000000ff
        /*0654*/ 	.word	0x00000000
        /*0658*/ 	.short	0x0101
        /*065a*/ 	.byte	0x04
	.zero		1


	//   ....[84]....
        /*065c*/ 	.word	0x00004e90
        /*0660*/ 	.word	0x000000ff
        /*0664*/ 	.word	0x00000110
        /*0668*/ 	.short	0x010a
        /*066a*/ 	.byte	0x2a
	.zero		1


	//   ....[85]....
        /*066c*/ 	.word	0x00004f30
        /*0670*/ 	.word	0x000000ff
        /*0674*/ 	.word	0x00000000
        /*0678*/ 	.short	0x0101
        /*067a*/ 	.byte	0x32
	.zero		1


	//   ....[86]....
        /*067c*/ 	.word	0x00005480
        /*0680*/ 	.word	0x000000ff
        /*0684*/ 	.word	0x00000108
        /*0688*/ 	.short	0x010a
        /*068a*/ 	.byte	0x2a
	.zero		1


	//   ....[87]....
        /*068c*/ 	.word	0x00005620
        /*0690*/ 	.word	0x000000ff
        /*0694*/ 	.word	0x000000e0
        /*0698*/ 	.short	0x010a
        /*069a*/ 	.byte	0x2a
	.zero		1


	//   ....[88]....
        /*069c*/ 	.word	0x00005960
        /*06a0*/ 	.word	0x000000ff
        /*06a4*/ 	.word	0x000000c0
        /*06a8*/ 	.short	0x010b
        /*06aa*/ 	.byte	0x2a
	.zero		1


	//   ....[89]....
        /*06ac*/ 	.word	0x00005970
        /*06b0*/ 	.word	0x000000ff
        /*06b4*/ 	.word	0x00000000
        /*06b8*/ 	.short	0x0101
        /*06ba*/ 	.byte	0x42
	.zero		1


	//   ....[90]....
        /*06bc*/ 	.word	0x00005990
        /*06c0*/ 	.word	0x000000ff
        /*06c4*/ 	.word	0x000000e8
        /*06c8*/ 	.short	0x010a
        /*06ca*/ 	.byte	0x2a
	.zero		1


	//   ....[91]....
        /*06cc*/ 	.word	0x00005b60
        /*06d0*/ 	.word	0x000000ff
        /*06d4*/ 	.word	0x000000c8
        /*06d8*/ 	.short	0x010b
        /*06da*/ 	.byte	0x2a
	.zero		1


	//   ....[92]....
        /*06dc*/ 	.word	0x00005b70
        /*06e0*/ 	.word	0x000000ff
        /*06e4*/ 	.word	0x00000000
        /*06e8*/ 	.short	0x0101
        /*06ea*/ 	.byte	0x41
	.zero		1


	//   ....[93]....
        /*06ec*/ 	.word	0x00005b90
        /*06f0*/ 	.word	0x000000ff
        /*06f4*/ 	.word	0x000000f0
        /*06f8*/ 	.short	0x010a
        /*06fa*/ 	.byte	0x2a
	.zero		1


	//   ....[94]....
        /*06fc*/ 	.word	0x00005d80
        /*0700*/ 	.word	0x000000ff
        /*0704*/ 	.word	0x000000d0
        /*0708*/ 	.short	0x010b
        /*070a*/ 	.byte	0x2a
	.zero		1


	//   ....[95]....
        /*070c*/ 	.word	0x00005d90
        /*0710*/ 	.word	0x000000ff
        /*0714*/ 	.word	0x00000000
        /*0718*/ 	.short	0x0101
        /*071a*/ 	.byte	0x40
	.zero		1


	//   ....[96]....
        /*071c*/ 	.word	0x00005da0
        /*0720*/ 	.word	0x000000ff
        /*0724*/ 	.word	0x000000f8
        /*0728*/ 	.short	0x010a
        /*072a*/ 	.byte	0x2a
	.zero		1


	//   ....[97]....
        /*072c*/ 	.word	0x00005fe0
        /*0730*/ 	.word	0x000000ff
        /*0734*/ 	.word	0x000000d8
        /*0738*/ 	.short	0x010b
        /*073a*/ 	.byte	0x2a
	.zero		1


	//   ....[98]....
        /*073c*/ 	.word	0x00005ff0
        /*0740*/ 	.word	0x000000ff
        /*0744*/ 	.word	0x00000000
        /*0748*/ 	.short	0x0101
        /*074a*/ 	.byte	0x33
	.zero		1


	//   ....[99]....
        /*074c*/ 	.word	0x00006030
        /*0750*/ 	.word	0x000000ff
        /*0754*/ 	.word	0x000000e0
        /*0758*/ 	.short	0x010a
        /*075a*/ 	.byte	0x2a
	.zero		1


	//   ....[100]....
        /*075c*/ 	.word	0x00006050
        /*0760*/ 	.word	0x000000ff
        /*0764*/ 	.word	0x000000e8
        /*0768*/ 	.short	0x010a
        /*076a*/ 	.byte	0x2a
	.zero		1


	//   ....[101]....
        /*076c*/ 	.word	0x00006070
        /*0770*/ 	.word	0x000000ff
        /*0774*/ 	.word	0x000000f0
        /*0778*/ 	.short	0x010a
        /*077a*/ 	.byte	0x2a
	.zero		1


	//   ....[102]....
        /*077c*/ 	.word	0x000060b0
        /*0780*/ 	.word	0x00000000
        /*0784*/ 	.word	0x000000f8
        /*0788*/ 	.short	0x010a
        /*078a*/ 	.byte	0xff
	.zero		1


	//   ....[103]....
        /*078c*/ 	.word	0x00006460
        /*0790*/ 	.word	0x000000ff
        /*0794*/ 	.word	0x00000110
        /*0798*/ 	.short	0x010a
        /*079a*/ 	.byte	0x2c
	.zero		1


	//   ....[104]....
        /*079c*/ 	.word	0x00006530
        /*07a0*/ 	.word	0x000000ff
        /*07a4*/ 	.word	0x00000000
        /*07a8*/ 	.short	0x0101
        /*07aa*/ 	.byte	0x04
	.zero		1


	//   ....[105]....
        /*07ac*/ 	.word	0x00007180
        /*07b0*/ 	.word	0x000000ff
        /*07b4*/ 	.word	0x000000c0
        /*07b8*/ 	.short	0x010a
        /*07ba*/ 	.byte	0x2c
	.zero		1


	//   ....[106]....
        /*07bc*/ 	.word	0x00007220
        /*07c0*/ 	.word	0x00000057
        /*07c4*/ 	.word	0x00000120
        /*07c8*/ 	.short	0x010a
        /*07ca*/ 	.byte	0xff
	.zero		1


	//   ....[107]....
        /*07cc*/ 	.word	0x00007440
        /*07d0*/ 	.word	0x000000ff
        /*07d4*/ 	.word	0x000000c0
        /*07d8*/ 	.short	0x010a
        /*07da*/ 	.byte	0x2c
	.zero		1


	//   ....[108]....
        /*07dc*/ 	.word	0x00007530
        /*07e0*/ 	.word	0x00000057
        /*07e4*/ 	.word	0x00000120
        /*07e8*/ 	.short	0x010a
        /*07ea*/ 	.byte	0xff
	.zero		1


	//   ....[109]....
        /*07ec*/ 	.word	0x00007d90
        /*07f0*/ 	.word	0x00000000
        /*07f4*/ 	.word	0x00000000
        /*07f8*/ 	.short	0x0101
        /*07fa*/ 	.byte	0xff
	.zero		1


	//   ....[110]....
        /*07fc*/ 	.word	0x00007da0
        /*0800*/ 	.word	0x00000003
        /*0804*/ 	.word	0x000000c0
        /*0808*/ 	.short	0x010a
        /*080a*/ 	.byte	0xff
	.zero		1


	//   ....[111]....
        /*080c*/ 	.word	0x00007e80
        /*0810*/ 	.word	0x00000003
        /*0814*/ 	.word	0x000000c0
        /*0818*/ 	.short	0x010a
        /*081a*/ 	.byte	0xff
	.zero		1


	//   ....[112]....
        /*081c*/ 	.word	0x00008750
        /*0820*/ 	.word	0x0000005c
        /*0824*/ 	.word	0x00000000
        /*0828*/ 	.short	0x0101
        /*082a*/ 	.byte	0xff
	.zero		1


	//   ....[113]....
        /*082c*/ 	.word	0x00008770
        /*0830*/ 	.word	0x00000028
        /*0834*/ 	.word	0x000000c0
        /*0838*/ 	.short	0x010a
        /*083a*/ 	.byte	0xff
	.zero		1


	//   ....[114]....
        /*083c*/ 	.word	0x00008840
        /*0840*/ 	.word	0x00000028
        /*0844*/ 	.word	0x000000c0
        /*0848*/ 	.short	0x010a
        /*084a*/ 	.byte	0xff
	.zero		1


	//   ....[115]....
        /*084c*/ 	.word	0x00009100
        /*0850*/ 	.word	0x0000005c
        /*0854*/ 	.word	0x00000000
        /*0858*/ 	.short	0x0101
        /*085a*/ 	.byte	0xff
	.zero		1


	//   ....[116]....
        /*085c*/ 	.word	0x00009120
        /*0860*/ 	.word	0x0000005d
        /*0864*/ 	.word	0x000000c0
        /*0868*/ 	.short	0x010a
        /*086a*/ 	.byte	0xff
	.zero		1


	//   ....[117]....
        /*086c*/ 	.word	0x000091f0
        /*0870*/ 	.word	0x0000005d
        /*0874*/ 	.word	0x000000c0
        /*0878*/ 	.short	0x010a
        /*087a*/ 	.byte	0xff
	.zero		1


	//   ....[118]....
        /*087c*/ 	.word	0x00009500
        /*0880*/ 	.word	0x00000057
        /*0884*/ 	.word	0x00000000
        /*0888*/ 	.short	0x0101
        /*088a*/ 	.byte	0xff
	.zero		1


	//   ....[119]....
        /*088c*/ 	.word	0x00009b00
        /*0890*/ 	.word	0x00000002
        /*0894*/ 	.word	0x00000000
        /*0898*/ 	.short	0x0101
        /*089a*/ 	.byte	0xff
	.zero		1


	//   ....[120]....
        /*089c*/ 	.word	0x00009d80
        /*08a0*/ 	.word	0x000000ff
        /*08a4*/ 	.word	0x00000000
        /*08a8*/ 	.short	0x0101
        /*08aa*/ 	.byte	0x04
	.zero		1


	//   ....[121]....
        /*08ac*/ 	.word	0x00009db0
        /*08b0*/ 	.word	0x00000000
        /*08b4*/ 	.word	0x00000060
        /*08b8*/ 	.short	0x010a
        /*08ba*/ 	.byte	0xff
	.zero		1


	//   ....[122]....
        /*08bc*/ 	.word	0x00009e10
        /*08c0*/ 	.word	0x00000000
        /*08c4*/ 	.word	0x00000060
        /*08c8*/ 	.short	0x010a
        /*08ca*/ 	.byte	0xff
	.zero		1


	//   ....[123]....
        /*08cc*/ 	.word	0x00009e70
        /*08d0*/ 	.word	0x00000000
        /*08d4*/ 	.word	0x00000110
        /*08d8*/ 	.short	0x010a
        /*08da*/ 	.byte	0xff
	.zero		1


	//   ....[124]....
        /*08dc*/ 	.word	0x00009ed0
        /*08e0*/ 	.word	0x00000000
        /*08e4*/ 	.word	0x00000000
        /*08e8*/ 	.short	0x010a
        /*08ea*/ 	.byte	0xff
	.zero		1


	//   ....[125]....
        /*08ec*/ 	.word	0x00009f30
        /*08f0*/ 	.word	0x00000000
        /*08f4*/ 	.word	0x00000000
        /*08f8*/ 	.short	0x010a
        /*08fa*/ 	.byte	0xff
	.zero		1


	//   ....[126]....
        /*08fc*/ 	.word	0x00009f90
        /*0900*/ 	.word	0x00000000
        /*0904*/ 	.word	0x00000000
        /*0908*/ 	.short	0x010a
        /*090a*/ 	.byte	0xff
	.zero		1


	//   ....[127]....
        /*090c*/ 	.word	0x00009ff0
        /*0910*/ 	.word	0x00000000
        /*0914*/ 	.word	0x00000000
        /*0918*/ 	.short	0x010a
        /*091a*/ 	.byte	0xff
	.zero		1


	//   ....[128]....
        /*091c*/ 	.word	0x0000a050
        /*0920*/ 	.word	0x00000000
        /*0924*/ 	.word	0x00000000
        /*0928*/ 	.short	0x010a
        /*092a*/ 	.byte	0xff
	.zero		1


	//   ....[129]....
        /*092c*/ 	.word	0x0000a0b0
        /*0930*/ 	.word	0x00000000
        /*0934*/ 	.word	0x00000000
        /*0938*/ 	.short	0x010a
        /*093a*/ 	.byte	0xff
	.zero		1


	//   ....[130]....
        /*093c*/ 	.word	0x0000a110
        /*0940*/ 	.word	0x00000000
        /*0944*/ 	.word	0x00000000
        /*0948*/ 	.short	0x010a
        /*094a*/ 	.byte	0xff
	.zero		1


	//   ....[131]....
        /*094c*/ 	.word	0x0000a170
        /*0950*/ 	.word	0x00000000
        /*0954*/ 	.word	0x00000000
        /*0958*/ 	.short	0x010a
        /*095a*/ 	.byte	0xff
	.zero		1


	//   ....[132]....
        /*095c*/ 	.word	0x0000a1d0
        /*0960*/ 	.word	0x00000000
        /*0964*/ 	.word	0x00000000
        /*0968*/ 	.short	0x010a
        /*096a*/ 	.byte	0xff
	.zero		1


	//   ....[133]....
        /*096c*/ 	.word	0x0000a230
        /*0970*/ 	.word	0x00000000
        /*0974*/ 	.word	0x00000000
        /*0978*/ 	.short	0x010a
        /*097a*/ 	.byte	0xff
	.zero		1


	//   ....[134]....
        /*097c*/ 	.word	0x0000a290
        /*0980*/ 	.word	0x00000000
        /*0984*/ 	.word	0x00000000
        /*0988*/ 	.short	0x010a
        /*098a*/ 	.byte	0xff
	.zero		1


	//   ....[135]....
        /*098c*/ 	.word	0x0000a2f0
        /*0990*/ 	.word	0x00000004
        /*0994*/ 	.word	0x00000118
        /*0998*/ 	.short	0x010a
        /*099a*/ 	.byte	0xff
	.zero		1


	//   ....[136]....
        /*099c*/ 	.word	0x0000a350
        /*09a0*/ 	.word	0x00000004
        /*09a4*/ 	.word	0x00000110
        /*09a8*/ 	.short	0x010a
        /*09aa*/ 	.byte	0xff
	.zero		1


	//   ....[137]....
        /*09ac*/ 	.word	0x0000a3b0
        /*09b0*/ 	.word	0x00000005
        /*09b4*/ 	.word	0x00000008
        /*09b8*/ 	.short	0x010a
        /*09ba*/ 	.byte	0xff
	.zero		1


	//   ....[138]....
        /*09bc*/ 	.word	0x0000a4a0
        /*09c0*/ 	.word	0x00000003
        /*09c4*/ 	.word	0x00000008
        /*09c8*/ 	.short	0x010a
        /*09ca*/ 	.byte	0xff
	.zero		1


	//   ....[139]....
        /*09cc*/ 	.word	0x0000a500
        /*09d0*/ 	.word	0x00000004
        /*09d4*/ 	.word	0x00000110
        /*09d8*/ 	.short	0x010a
        /*09da*/ 	.byte	0xff
	.zero		1


	//   ....[140]....
        /*09dc*/ 	.word	0x0000a560
        /*09e0*/ 	.word	0x00000004
        /*09e4*/ 	.word	0x00000130
        /*09e8*/ 	.short	0x010a
        /*09ea*/ 	.byte	0xff
	.zero		1


	//   ....[141]....
        /*09ec*/ 	.word	0x0000a5c0
        /*09f0*/ 	.word	0x00000004
        /*09f4*/ 	.word	0x00000000
        /*09f8*/ 	.short	0x010a
        /*09fa*/ 	.byte	0xff
	.zero		1


	//   ....[142]....
        /*09fc*/ 	.word	0x0000a620
        /*0a00*/ 	.word	0x00000000
        /*0a04*/ 	.word	0x00000000
        /*0a08*/ 	.short	0x010a
        /*0a0a*/ 	.byte	0xff
	.zero		1


	//   ....[143]....
        /*0a0c*/ 	.word	0x0000a680
        /*0a10*/ 	.word	0x00000000
        /*0a14*/ 	.word	0x00000140
        /*0a18*/ 	.short	0x010a
        /*0a1a*/ 	.byte	0xff
	.zero		1


	//   ....[144]....
        /*0a1c*/ 	.word	0x0000a6e0
        /*0a20*/ 	.word	0x00000000
        /*0a24*/ 	.word	0x00000110
        /*0a28*/ 	.short	0x010a
        /*0a2a*/ 	.byte	0xff
	.zero		1


	//   ....[145]....
        /*0a2c*/ 	.word	0x0000a740
        /*0a30*/ 	.word	0x00000000
        /*0a34*/ 	.word	0x00000108
        /*0a38*/ 	.short	0x010a
        /*0a3a*/ 	.byte	0xff
	.zero		1


	//   ....[146]....
        /*0a3c*/ 	.word	0x0000a7a0
        /*0a40*/ 	.word	0x00000002
        /*0a44*/ 	.word	0x000000e0
        /*0a48*/ 	.short	0x010a
        /*0a4a*/ 	.byte	0xff
	.zero		1


	//   ....[147]....
        /*0a4c*/ 	.word	0x0000a800
        /*0a50*/ 	.word	0x00000002
        /*0a54*/ 	.word	0x000000e8
        /*0a58*/ 	.short	0x010a
        /*0a5a*/ 	.byte	0xff
	.zero		1


	//   ....[148]....
        /*0a5c*/ 	.word	0x0000a860
        /*0a60*/ 	.word	0x00000002
        /*0a64*/ 	.word	0x000000f0
        /*0a68*/ 	.short	0x010a
        /*0a6a*/ 	.byte	0xff
	.zero		1


	//   ....[149]....
        /*0a6c*/ 	.word	0x0000a8c0
        /*0a70*/ 	.word	0x00000000
        /*0a74*/ 	.word	0x000000f8
        /*0a78*/ 	.short	0x010a
        /*0a7a*/ 	.byte	0xff
	.zero		1


	//   ....[150]....
        /*0a7c*/ 	.word	0x0000a920
        /*0a80*/ 	.word	0x00000000
        /*0a84*/ 	.word	0x000000e0
        /*0a88*/ 	.short	0x010a
        /*0a8a*/ 	.byte	0xff
	.zero		1


	//   ....[151]....
        /*0a8c*/ 	.word	0x0000a980
        /*0a90*/ 	.word	0x00000000
        /*0a94*/ 	.word	0x000000e8
        /*0a98*/ 	.short	0x010a
        /*0a9a*/ 	.byte	0xff
	.zero		1


	//   ....[152]....
        /*0a9c*/ 	.word	0x0000a9e0
        /*0aa0*/ 	.word	0x00000000
        /*0aa4*/ 	.word	0x000000f0
        /*0aa8*/ 	.short	0x010a
        /*0aaa*/ 	.byte	0xff
	.zero		1


	//   ....[153]....
        /*0aac*/ 	.word	0x0000aa40
        /*0ab0*/ 	.word	0x00000000
        /*0ab4*/ 	.word	0x00000110
        /*0ab8*/ 	.short	0x010a
        /*0aba*/ 	.byte	0xff
	.zero		1


	//   ....[154]....
        /*0abc*/ 	.word	0x0000aaa0
        /*0ac0*/ 	.word	0x00000002
        /*0ac4*/ 	.word	0x000000c0
        /*0ac8*/ 	.short	0x010a
        /*0aca*/ 	.byte	0xff
	.zero		1


	//   ....[155]....
        /*0acc*/ 	.word	0x0000aaf0
        /*0ad0*/ 	.word	0x00000057
        /*0ad4*/ 	.word	0x00000120
        /*0ad8*/ 	.short	0x010a
        /*0ada*/ 	.byte	0xff
	.zero		1


	//   ....[156]....
        /*0adc*/ 	.word	0x0000ab40
        /*0ae0*/ 	.word	0x00000003
        /*0ae4*/ 	.word	0x000000c0
        /*0ae8*/ 	.short	0x010a
        /*0aea*/ 	.byte	0xff
	.zero		1


	//   ....[157]....
        /*0aec*/ 	.word	0x0000ab90
        /*0af0*/ 	.word	0x00000028
        /*0af4*/ 	.word	0x000000c0
        /*0af8*/ 	.short	0x010a
        /*0afa*/ 	.byte	0xff
	.zero		1


	//   ....[158]....
        /*0afc*/ 	.word	0x0000abe0
        /*0b00*/ 	.word	0x0000005d
        /*0b04*/ 	.word	0x000000c0
        /*0b08*/ 	.short	0x010a
        /*0b0a*/ 	.byte	0xff
	.zero		1


	//----- nvinfo : EIATTR_NUM_MBARRIERS
	.align		4
.L_47:
        /*0b0c*/ 	.byte	0x03, 0x38
        /*0b0e*/ 	.short	0x0029


	//----- nvinfo : EIATTR_EXIT_INSTR_OFFSETS
	.align		4
        /*0b10*/ 	.byte	0x04, 0x1c
        /*0b12*/ 	.short	(.L_49 - .L_48)


	//   ....[0]....
.L_48:
        /*0b14*/ 	.word	0x00003580


	//   ....[1]....
        /*0b18*/ 	.word	0x00003830


	//   ....[2]....
        /*0b1c*/ 	.word	0x00003890


	//   ....[3]....
        /*0b20*/ 	.word	0x00004b50


	//   ....[4]....
        /*0b24*/ 	.word	0x000060e0


	//   ....[5]....
        /*0b28*/ 	.word	0x00006120


	//   ....[6]....
        /*0b2c*/ 	.word	0x00009c60


	//   ....[7]....
        /*0b30*/ 	.word	0x00009ce0


	//   ....[8]....
        /*0b34*/ 	.word	0x00009d10


	//   ....[9]....
        /*0b38*/ 	.word	0x00009d90


	//----- nvinfo : EIATTR_MAX_THREADS
	.align		4
.L_49:
        /*0b3c*/ 	.byte	0x04, 0x05
        /*0b3e*/ 	.short	(.L_51 - .L_50)
.L_50:
        /*0b40*/ 	.word	0x00000100
        /*0b44*/ 	.word	0x00000001
        /*0b48*/ 	.word	0x00000001


	//----- nvinfo : EIATTR_CRS_STACK_SIZE
	.align		4
.L_51:
        /*0b4c*/ 	.byte	0x04, 0x1e
        /*0b4e*/ 	.short	(.L_53 - .L_52)
.L_52:
        /*0b50*/ 	.word	0x00000000


	//----- nvinfo : EIATTR_CBANK_PARAM_SIZE
	.align		4
.L_53:
        /*0b54*/ 	.byte	0x03, 0x19
        /*0b56*/ 	.short	0x0900


	//----- nvinfo : EIATTR_PARAM_CBANK
	.align		4
        /*0b58*/ 	.byte	0x04, 0x0a
        /*0b5a*/ 	.short	(.L_55 - .L_54)
	.align		4
.L_54:
        /*0b5c*/ 	.word	index@(.nv.constant0._ZN7cutlass13device_kernelINS_4conv6kernel13ConvUniversalINS1_16ConvProblemShapeILNS1_8OperatorE0ELi3EEENS1_10collective14CollectiveConvINS1_47MainloopSm100TmaUmmaWarpSpecializedImplicitGemmILS5_0ELi12ELi3ELi1ELi2EN4cute5tupleIJNSA_1CILi2EEENSC_ILi1EEESE_EEEEENSB_IJNSC_ILi128EEESH_NSB_IJNSC_ILi32EEEEEEEEENS_10tfloat32_tESL_NSA_8TiledMMAINSA_8MMA_AtomIJNSA_23SM100_MMA_TF32_2x1SM_SSISL_SL_fLi128ELi128ELNSA_4UMMA5MajorE0ELSQ_0ELNSP_7ScaleInE0ELSR_0EEEEEENSA_6LayoutINSB_IJSE_SE_SE_EEENSB_IJNSC_ILi0EEESW_SW_EEEEENSB_IJNSA_10UnderscoreESZ_SZ_EEEEENS7_6detail27Sm100ImplicitGemmTileTraitsINSA_25SM100_TMA_2SM_LOAD_IM2COLENSA_14ComposedLayoutINSA_7SwizzleILi3ELi4ELi3EEENSA_18smem_ptr_flag_bitsILi32EEENSU_INSB_IJNSC_ILi8EEESI_EEENSB_IJSI_SE_EEEEEEEvEENS13_INSA_18SM100_TMA_2SM_LOADES1E_vEEEENS_8epilogue10collective18CollectiveEpilogueINS1J_23Sm100TmaWarpSpecializedILi4ELi2ELi16ELb1ELb0EEEJNSB_IJNSC_ILi64EEESH_SJ_EEENSB_IJNSU_IS1O_SE_EENSU_INSB_IJNSC_ILi16EEESD_EEENSB_IJSE_S1O_EEEEEEEESL_NSB_IJNSB_IJllllEEESE_SW_EEESL_S1X_NS1J_6fusion15FusionCallbacksIS1N_NS1Y_17LinearCombinationISL_fSL_fLNS_15FloatRoundStyleE2EEES1P_S1V_JEEENSA_5SM1004TMEM4LOAD26SM100_TMEM_LOAD_32dp32b16xENSA_20SM90_TMA_LOAD_IM2COLENS15_INS16_ILi2ELi4ELi3EEES19_NSU_INSB_IJS1A_S1R_EEENSB_IJS1R_SE_EEEEEEENSA_39AutoVectorizingCopyWithAssumedAlignmentILi128EEENSA_21SM90_TMA_STORE_IM2COLES2D_S2F_S2F_EEEvvEEEEvNT_6ParamsE)
        /*0b60*/ 	.short	0x0380
        /*0b62*/ 	.short	0x0900


	//----- nvinfo : EIATTR_SW_WAR
	.align		4
.L_55:
        /*0b64*/ 	.byte	0x04, 0x36
        /*0b66*/ 	.short	(.L_57 - .L_56)
.L_56:
        /*0b68*/ 	.word	0x00000008
.L_57:


//--------------------- .nv.callgraph             --------------------------
	.section	.nv.callgraph,"",@"SHT_CUDA_CALLGRAPH"
	.align	4
	.sectionentsize	8
	.align		4
        /*0000*/ 	.word	0x00000000
	.align		4
        /*0004*/ 	.word	0xffffffff
	.align		4
        /*0008*/ 	.word	index@(_ZN7cutlass13device_kernelINS_4conv6kernel13ConvUniversalINS1_16ConvProblemShapeILNS1_8OperatorE0ELi3EEENS1_10collective14CollectiveConvINS1_47MainloopSm100TmaUmmaWarpSpecializedImplicitGemmILS5_0ELi12ELi3ELi1ELi2EN4cute5tupleIJNSA_1CILi2EEENSC_ILi1EEESE_EEEEENSB_IJNSC_ILi128EEESH_NSB_IJNSC_ILi32EEEEEEEEENS_10tfloat32_tESL_NSA_8TiledMMAINSA_8MMA_AtomIJNSA_23SM100_MMA_TF32_2x1SM_SSISL_SL_fLi128ELi128ELNSA_4UMMA5MajorE0ELSQ_0ELNSP_7ScaleInE0ELSR_0EEEEEENSA_6LayoutINSB_IJSE_SE_SE_EEENSB_IJNSC_ILi0EEESW_SW_EEEEENSB_IJNSA_10UnderscoreESZ_SZ_EEEEENS7_6detail27Sm100ImplicitGemmTileTraitsINSA_25SM100_TMA_2SM_LOAD_IM2COLENSA_14ComposedLayoutINSA_7SwizzleILi3ELi4ELi3EEENSA_18smem_ptr_flag_bitsILi32EEENSU_INSB_IJNSC_ILi8EEESI_EEENSB_IJSI_SE_EEEEEEEvEENS13_INSA_18SM100_TMA_2SM_LOADES1E_vEEEENS_8epilogue10collective18CollectiveEpilogueINS1J_23Sm100TmaWarpSpecializedILi4ELi2ELi16ELb1ELb0EEEJNSB_IJNSC_ILi64EEESH_SJ_EEENSB_IJNSU_IS1O_SE_EENSU_INSB_IJNSC_ILi16EEESD_EEENSB_IJSE_S1O_EEEEEEEESL_NSB_IJNSB_IJllllEEESE_SW_EEESL_S1X_NS1J_6fusion15FusionCallbacksIS1N_NS1Y_17LinearCombinationISL_fSL_fLNS_15FloatRoundStyleE2EEES1P_S1V_JEEENSA_5SM1004TMEM4LOAD26SM100_TMEM_LOAD_32dp32b16xENSA_20SM90_TMA_LOAD_IM2COLENS15_INS16_ILi2ELi4ELi3EEES19_NSU_INSB_IJS1A_S1R_EEENSB_IJS1R_SE_EEEEEEENSA_39AutoVectorizingCopyWithAssumedAlignmentILi128EEENSA_21SM90_TMA_STORE_IM2COLES2D_S2F_S2F_EEEvvEEEEvNT_6ParamsE)
	.align		4
        /*000c*/ 	.word	index@(__assertfail)
	.align		4
        /*0010*/ 	.word	0x00000000
	.align		4
        /*0014*/ 	.word	0xfffffffe
	.align		4
        /*0018*/ 	.word	0x00000000
	.align		4
        /*001c*/ 	.word	0xfffffffd
	.align		4
        /*0020*/ 	.word	0x00000000
	.align		4
        /*0024*/ 	.word	0xfffffffc


//--------------------- .nv.constant4             --------------------------
	.section	.nv.constant4,"a",@progbits
	.align	8
	.align		8
.nv.constant4:
        /*0000*/ 	.dword	__assertfail
	.align		8
        /*0008*/ 	.dword	__unnamed_1
	.align		8
        /*0010*/ 	.dword	__unnamed_2
	.align		8
        /*0018*/ 	.dword	_ZN39_INTERNAL_4da8ba16_4_k_cu_cef30639_31884cuda3std3__45__cpo5beginE
	.align		8
        /*0020*/ 	.dword	_ZN39_INTERNAL_4da8ba16_4_k_cu_cef30639_31884cuda3std3__45__cpo3endE
	.align		8
        /*0028*/ 	.dword	_ZN39_INTERNAL_4da8ba16_4_k_cu_cef30639_31884cuda3std3__45__cpo6cbeginE
	.align		8
        /*0030*/ 	.dword	_ZN39_INTERNAL_4da8ba16_4_k_cu_cef30639_31884cuda3std3__45__cpo4cendE
	.align		8
        /*0038*/ 	.dword	_ZN39_INTERNAL_4da8ba16_4_k_cu_cef30639_31884cuda3std3__441_GLOBAL__N__4da8ba16_4_k_cu_cef30639_31886ignoreE
	.align		8
        /*0040*/ 	.dword	_ZN39_INTERNAL_4da8ba16_4_k_cu_cef30639_31884cuda3std3__419piecewise_constructE
	.align		8
        /*0048*/ 	.dword	_ZN39_INTERNAL_4da8ba16_4_k_cu_cef30639_31884cuda3std3__48in_placeE
	.align		8
        /*0050*/ 	.dword	_ZN39_INTERNAL_4da8ba16_4_k_cu_cef30639_31884cuda3std6ranges3__45__cpo4swapE
	.align		8
        /*0058*/ 	.dword	_ZN39_INTERNAL_4da8ba16_4_k_cu_cef30639_31884cuda3std6ranges3__45__cpo9iter_moveE
	.align		8
        /*0060*/ 	.dword	_ZN39_INTERNAL_4da8ba16_4_k_cu_cef30639_31884cute7productE
	.align		8
        /*0068*/ 	.dword	_ZN39_INTERNAL_4da8ba16_4_k_cu_cef30639_31884cute1_E
	.align		8
        /*0070*/ 	.dword	$str$27
	.align		8
        /*0078*/ 	.dword	$str$28
	.align		8
        /*0080*/ 	.dword	$str$29
	.align		8
        /*0088*/ 	.dword	$str$30


//--------------------- .text._ZN7cutlass13device_kernelINS_4conv6kernel13ConvUniversalINS1_16ConvProblemShapeILNS1_8OperatorE0ELi3EEENS1_10collective14CollectiveConvINS1_47MainloopSm100TmaUmmaWarpSpecializedImplicitGemmILS5_0ELi12ELi3ELi1ELi2EN4cute5tupleIJNSA_1CILi2EEENSC_ILi1EEESE_EEEEENSB_IJNSC_ILi128EEESH_NSB_IJNSC_ILi32EEEEEEEEENS_10tfloat32_tESL_NSA_8TiledMMAINSA_8MMA_AtomIJNSA_23SM100_MMA_TF32_2x1SM_SSISL_SL_fLi128ELi128ELNSA_4UMMA5MajorE0ELSQ_0ELNSP_7ScaleInE0ELSR_0EEEEEENSA_6LayoutINSB_IJSE_SE_SE_EEENSB_IJNSC_ILi0EEESW_SW_EEEEENSB_IJNSA_10UnderscoreESZ_SZ_EEEEENS7_6detail27Sm100ImplicitGemmTileTraitsINSA_25SM100_TMA_2SM_LOAD_IM2COLENSA_14ComposedLayoutINSA_7SwizzleILi3ELi4ELi3EEENSA_18smem_ptr_flag_bitsILi32EEENSU_INSB_IJNSC_ILi8EEESI_EEENSB_IJSI_SE_EEEEEEEvEENS13_INSA_18SM100_TMA_2SM_LOADES1E_vEEEENS_8epilogue10collective18CollectiveEpilogueINS1J_23Sm100TmaWarpSpecializedILi4ELi2ELi16ELb1ELb0EEEJNSB_IJNSC_ILi64EEESH_SJ_EEENSB_IJNSU_IS1O_SE_EENSU_INSB_IJNSC_ILi16EEESD_EEENSB_IJSE_S1O_EEEEEEEESL_NSB_IJNSB_IJllllEEESE_SW_EEESL_S1X_NS1J_6fusion15FusionCallbacksIS1N_NS1Y_17LinearCombinationISL_fSL_fLNS_15FloatRoundStyleE2EEES1P_S1V_JEEENSA_5SM1004TMEM4LOAD26SM100_TMEM_LOAD_32dp32b16xENSA_20SM90_TMA_LOAD_IM2COLENS15_INS16_ILi2ELi4ELi3EEES19_NSU_INSB_IJS1A_S1R_EEENSB_IJS1R_SE_EEEEEEENSA_39AutoVectorizingCopyWithAssumedAlignmentILi128EEENSA_21SM90_TMA_STORE_IM2COLES2D_S2F_S2F_EEEvvEEEEvNT_6ParamsE --------------------------
	.section	.text._ZN7cutlass13device_kernelINS_4conv6kernel13ConvUniversalINS1_16ConvProblemShapeILNS1_8OperatorE0ELi3EEENS1_10collective14CollectiveConvINS1_47MainloopSm100TmaUmmaWarpSpecializedImplicitGemmILS5_0ELi12ELi3ELi1ELi2EN4cute5tupleIJNSA_1CILi2EEENSC_ILi1EEESE_EEEEENSB_IJNSC_ILi128EEESH_NSB_IJNSC_ILi32EEEEEEEEENS_10tfloat32_tESL_NSA_8TiledMMAINSA_8MMA_AtomIJNSA_23SM100_MMA_TF32_2x1SM_SSISL_SL_fLi128ELi128ELNSA_4UMMA5MajorE0ELSQ_0ELNSP_7ScaleInE0ELSR_0EEEEEENSA_6LayoutINSB_IJSE_SE_SE_EEENSB_IJNSC_ILi0EEESW_SW_EEEEENSB_IJNSA_10UnderscoreESZ_SZ_EEEEENS7_6detail27Sm100ImplicitGemmTileTraitsINSA_25SM100_TMA_2SM_LOAD_IM2COLENSA_14ComposedLayoutINSA_7SwizzleILi3ELi4ELi3EEENSA_18smem_ptr_flag_bitsILi32EEENSU_INSB_IJNSC_ILi8EEESI_EEENSB_IJSI_SE_EEEEEEEvEENS13_INSA_18SM100_TMA_2SM_LOADES1E_vEEEENS_8epilogue10collective18CollectiveEpilogueINS1J_23Sm100TmaWarpSpecializedILi4ELi2ELi16ELb1ELb0EEEJNSB_IJNSC_ILi64EEESH_SJ_EEENSB_IJNSU_IS1O_SE_EENSU_INSB_IJNSC_ILi16EEESD_EEENSB_IJSE_S1O_EEEEEEEESL_NSB_IJNSB_IJllllEEESE_SW_EEESL_S1X_NS1J_6fusion15FusionCallbacksIS1N_NS1Y_17LinearCombinationISL_fSL_fLNS_15FloatRoundStyleE2EEES1P_S1V_JEEENSA_5SM1004TMEM4LOAD26SM100_TMEM_LOAD_32dp32b16xENSA_20SM90_TMA_LOAD_IM2COLENS15_INS16_ILi2ELi4ELi3EEES19_NSU_INSB_IJS1A_S1R_EEENSB_IJS1R_SE_EEEEEEENSA_39AutoVectorizingCopyWithAssumedAlignmentILi128EEENSA_21SM90_TMA_STORE_IM2COLES2D_S2F_S2F_EEEvvEEEEvNT_6ParamsE,"ax",@progbits
	.align	128
.text._ZN7cutlass13device_kernelINS_4conv6kernel13ConvUniversalINS1_16ConvProblemShapeILNS1_8OperatorE0ELi3EEENS1_10collective14CollectiveConvINS1_47MainloopSm100TmaUmmaWarpSpecializedImplicitGemmILS5_0ELi12ELi3ELi1ELi2EN4cute5tupleIJNSA_1CILi2EEENSC_ILi1EEESE_EEEEENSB_IJNSC_ILi128EEESH_NSB_IJNSC_ILi32EEEEEEEEENS_10tfloat32_tESL_NSA_8TiledMMAINSA_8MMA_AtomIJNSA_23SM100_MMA_TF32_2x1SM_SSISL_SL_fLi128ELi128ELNSA_4UMMA5MajorE0ELSQ_0ELNSP_7ScaleInE0ELSR_0EEEEEENSA_6LayoutINSB_IJSE_SE_SE_EEENSB_IJNSC_ILi0EEESW_SW_EEEEENSB_IJNSA_10UnderscoreESZ_SZ_EEEEENS7_6detail27Sm100ImplicitGemmTileTraitsINSA_25SM100_TMA_2SM_LOAD_IM2COLENSA_14ComposedLayoutINSA_7SwizzleILi3ELi4ELi3EEENSA_18smem_ptr_flag_bitsILi32EEENSU_INSB_IJNSC_ILi8EEESI_EEENSB_IJSI_SE_EEEEEEEvEENS13_INSA_18SM100_TMA_2SM_LOADES1E_vEEEENS_8epilogue10collective18CollectiveEpilogueINS1J_23Sm100TmaWarpSpecializedILi4ELi2ELi16ELb1ELb0EEEJNSB_IJNSC_ILi64EEESH_SJ_EEENSB_IJNSU_IS1O_SE_EENSU_INSB_IJNSC_ILi16EEESD_EEENSB_IJSE_S1O_EEEEEEEESL_NSB_IJNSB_IJllllEEESE_SW_EEESL_S1X_NS1J_6fusion15FusionCallbacksIS1N_NS1Y_17LinearCombinationISL_fSL_fLNS_15FloatRoundStyleE2EEES1P_S1V_JEEENSA_5SM1004TMEM4LOAD26SM100_TMEM_LOAD_32dp32b16xENSA_20SM90_TMA_LOAD_IM2COLENS15_INS16_ILi2ELi4ELi3EEES19_NSU_INSB_IJS1A_S1R_EEENSB_IJS1R_SE_EEEEEEENSA_39AutoVectorizingCopyWithAssumedAlignmentILi128EEENSA_21SM90_TMA_STORE_IM2COLES2D_S2F_S2F_EEEvvEEEEvNT_6ParamsE:
        .type           _ZN7cutlass13device_kernelINS_4conv6kernel13ConvUniversalINS1_16ConvProblemShapeILNS1_8OperatorE0ELi3EEENS1_10collective14CollectiveConvINS1_47MainloopSm100TmaUmmaWarpSpecializedImplicitGemmILS5_0ELi12ELi3ELi1ELi2EN4cute5tupleIJNSA_1CILi2EEENSC_ILi1EEESE_EEEEENSB_IJNSC_ILi128EEESH_NSB_IJNSC_ILi32EEEEEEEEENS_10tfloat32_tESL_NSA_8TiledMMAINSA_8MMA_AtomIJNSA_23SM100_MMA_TF32_2x1SM_SSISL_SL_fLi128ELi128ELNSA_4UMMA5MajorE0ELSQ_0ELNSP_7ScaleInE0ELSR_0EEEEEENSA_6LayoutINSB_IJSE_SE_SE_EEENSB_IJNSC_ILi0EEESW_SW_EEEEENSB_IJNSA_10UnderscoreESZ_SZ_EEEEENS7_6detail27Sm100ImplicitGemmTileTraitsINSA_25SM100_TMA_2SM_LOAD_IM2COLENSA_14ComposedLayoutINSA_7SwizzleILi3ELi4ELi3EEENSA_18smem_ptr_flag_bitsILi32EEENSU_INSB_IJNSC_ILi8EEESI_EEENSB_IJSI_SE_EEEEEEEvEENS13_INSA_18SM100_TMA_2SM_LOADES1E_vEEEENS_8epilogue10collective18CollectiveEpilogueINS1J_23Sm100TmaWarpSpecializedILi4ELi2ELi16ELb1ELb0EEEJNSB_IJNSC_ILi64EEESH_SJ_EEENSB_IJNSU_IS1O_SE_EENSU_INSB_IJNSC_ILi16EEESD_EEENSB_IJSE_S1O_EEEEEEEESL_NSB_IJNSB_IJllllEEESE_SW_EEESL_S1X_NS1J_6fusion15FusionCallbacksIS1N_NS1Y_17LinearCombinationISL_fSL_fLNS_15FloatRoundStyleE2EEES1P_S1V_JEEENSA_5SM1004TMEM4LOAD26SM100_TMEM_LOAD_32dp32b16xENSA_20SM90_TMA_LOAD_IM2COLENS15_INS16_ILi2ELi4ELi3EEES19_NSU_INSB_IJS1A_S1R_EEENSB_IJS1R_SE_EEEEEEENSA_39AutoVectorizingCopyWithAssumedAlignmentILi128EEENSA_21SM90_TMA_STORE_IM2COLES2D_S2F_S2F_EEEvvEEEEvNT_6ParamsE,@function
        .size           _ZN7cutlass13device_kernelINS_4conv6kernel13ConvUniversalINS1_16ConvProblemShapeILNS1_8OperatorE0ELi3EEENS1_10collective14CollectiveConvINS1_47MainloopSm100TmaUmmaWarpSpecializedImplicitGemmILS5_0ELi12ELi3ELi1ELi2EN4cute5tupleIJNSA_1CILi2EEENSC_ILi1EEESE_EEEEENSB_IJNSC_ILi128EEESH_NSB_IJNSC_ILi32EEEEEEEEENS_10tfloat32_tESL_NSA_8TiledMMAINSA_8MMA_AtomIJNSA_23SM100_MMA_TF32_2x1SM_SSISL_SL_fLi128ELi128ELNSA_4UMMA5MajorE0ELSQ_0ELNSP_7ScaleInE0ELSR_0EEEEEENSA_6LayoutINSB_IJSE_SE_SE_EEENSB_IJNSC_ILi0EEESW_SW_EEEEENSB_IJNSA_10UnderscoreESZ_SZ_EEEEENS7_6detail27Sm100ImplicitGemmTileTraitsINSA_25SM100_TMA_2SM_LOAD_IM2COLENSA_14ComposedLayoutINSA_7SwizzleILi3ELi4ELi3EEENSA_18smem_ptr_flag_bitsILi32EEENSU_INSB_IJNSC_ILi8EEESI_EEENSB_IJSI_SE_EEEEEEEvEENS13_INSA_18SM100_TMA_2SM_LOADES1E_vEEEENS_8epilogue10collective18CollectiveEpilogueINS1J_23Sm100TmaWarpSpecializedILi4ELi2ELi16ELb1ELb0EEEJNSB_IJNSC_ILi64EEESH_SJ_EEENSB_IJNSU_IS1O_SE_EENSU_INSB_IJNSC_ILi16EEESD_EEENSB_IJSE_S1O_EEEEEEEESL_NSB_IJNSB_IJllllEEESE_SW_EEESL_S1X_NS1J_6fusion15FusionCallbacksIS1N_NS1Y_17LinearCombinationISL_fSL_fLNS_15FloatRoundStyleE2EEES1P_S1V_JEEENSA_5SM1004TMEM4LOAD26SM100_TMEM_LOAD_32dp32b16xENSA_20SM90_TMA_LOAD_IM2COLENS15_INS16_ILi2ELi4ELi3EEES19_NSU_INSB_IJS1A_S1R_EEENSB_IJS1R_SE_EEEEEEENSA_39AutoVectorizingCopyWithAssumedAlignmentILi128EEENSA_21SM90_TMA_STORE_IM2COLES2D_S2F_S2F_EEEvvEEEEvNT_6ParamsE,(.L_x_212 - _ZN7cutlass13device_kernelINS_4conv6kernel13ConvUniversalINS1_16ConvProblemShapeILNS1_8OperatorE0ELi3EEENS1_10collective14CollectiveConvINS1_47MainloopSm100TmaUmmaWarpSpecializedImplicitGemmILS5_0ELi12ELi3ELi1ELi2EN4cute5tupleIJNSA_1CILi2EEENSC_ILi1EEESE_EEEEENSB_IJNSC_ILi128EEESH_NSB_IJNSC_ILi32EEEEEEEEENS_10tfloat32_tESL_NSA_8TiledMMAINSA_8MMA_AtomIJNSA_23SM100_MMA_TF32_2x1SM_SSISL_SL_fLi128ELi128ELNSA_4UMMA5MajorE0ELSQ_0ELNSP_7ScaleInE0ELSR_0EEEEEENSA_6LayoutINSB_IJSE_SE_SE_EEENSB_IJNSC_ILi0EEESW_SW_EEEEENSB_IJNSA_10UnderscoreESZ_SZ_EEEEENS7_6detail27Sm100ImplicitGemmTileTraitsINSA_25SM100_TMA_2SM_LOAD_IM2COLENSA_14ComposedLayoutINSA_7SwizzleILi3ELi4ELi3EEENSA_18smem_ptr_flag_bitsILi32EEENSU_INSB_IJNSC_ILi8EEESI_EEENSB_IJSI_SE_EEEEEEEvEENS13_INSA_18SM100_TMA_2SM_LOADES1E_vEEEENS_8epilogue10collective18CollectiveEpilogueINS1J_23Sm100TmaWarpSpecializedILi4ELi2ELi16ELb1ELb0EEEJNSB_IJNSC_ILi64EEESH_SJ_EEENSB_IJNSU_IS1O_SE_EENSU_INSB_IJNSC_ILi16EEESD_EEENSB_IJSE_S1O_EEEEEEEESL_NSB_IJNSB_IJllllEEESE_SW_EEESL_S1X_NS1J_6fusion15FusionCallbacksIS1N_NS1Y_17LinearCombinationISL_fSL_fLNS_15FloatRoundStyleE2EEES1P_S1V_JEEENSA_5SM1004TMEM4LOAD26SM100_TMEM_LOAD_32dp32b16xENSA_20SM90_TMA_LOAD_IM2COLENS15_INS16_ILi2ELi4ELi3EEES19_NSU_INSB_IJS1A_S1R_EEENSB_IJS1R_SE_EEEEEEENSA_39AutoVectorizingCopyWithAssumedAlignmentILi128EEENSA_21SM90_TMA_STORE_IM2COLES2D_S2F_S2F_EEEvvEEEEvNT_6ParamsE)
        .other          _ZN7cutlass13device_kernelINS_4conv6kernel13ConvUniversalINS1_16ConvProblemShapeILNS1_8OperatorE0ELi3EEENS1_10collective14CollectiveConvINS1_47MainloopSm100TmaUmmaWarpSpecializedImplicitGemmILS5_0ELi12ELi3ELi1ELi2EN4cute5tupleIJNSA_1CILi2EEENSC_ILi1EEESE_EEEEENSB_IJNSC_ILi128EEESH_NSB_IJNSC_ILi32EEEEEEEEENS_10tfloat32_tESL_NSA_8TiledMMAINSA_8MMA_AtomIJNSA_23SM100_MMA_TF32_2x1SM_SSISL_SL_fLi128ELi128ELNSA_4UMMA5MajorE0ELSQ_0ELNSP_7ScaleInE0ELSR_0EEEEEENSA_6LayoutINSB_IJSE_SE_SE_EEENSB_IJNSC_ILi0EEESW_SW_EEEEENSB_IJNSA_10UnderscoreESZ_SZ_EEEEENS7_6detail27Sm100ImplicitGemmTileTraitsINSA_25SM100_TMA_2SM_LOAD_IM2COLENSA_14ComposedLayoutINSA_7SwizzleILi3ELi4ELi3EEENSA_18smem_ptr_flag_bitsILi32EEENSU_INSB_IJNSC_ILi8EEESI_EEENSB_IJSI_SE_EEEEEEEvEENS13_INSA_18SM100_TMA_2SM_LOADES1E_vEEEENS_8epilogue10collective18CollectiveEpilogueINS1J_23Sm100TmaWarpSpecializedILi4ELi2ELi16ELb1ELb0EEEJNSB_IJNSC_ILi64EEESH_SJ_EEENSB_IJNSU_IS1O_SE_EENSU_INSB_IJNSC_ILi16EEESD_EEENSB_IJSE_S1O_EEEEEEEESL_NSB_IJNSB_IJllllEEESE_SW_EEESL_S1X_NS1J_6fusion15FusionCallbacksIS1N_NS1Y_17LinearCombinationISL_fSL_fLNS_15FloatRoundStyleE2EEES1P_S1V_JEEENSA_5SM1004TMEM4LOAD26SM100_TMEM_LOAD_32dp32b16xENSA_20SM90_TMA_LOAD_IM2COLENS15_INS16_ILi2ELi4ELi3EEES19_NSU_INSB_IJS1A_S1R_EEENSB_IJS1R_SE_EEEEEEENSA_39AutoVectorizingCopyWithAssumedAlignmentILi128EEENSA_21SM90_TMA_STORE_IM2COLES2D_S2F_S2F_EEEvvEEEEvNT_6ParamsE,@"STO_CUDA_ENTRY STV_DEFAULT"
_ZN7cutlass13device_kernelINS_4conv6kernel13ConvUniversalINS1_16ConvProblemShapeILNS1_8OperatorE0ELi3EEENS1_10collective14CollectiveConvINS1_47MainloopSm100TmaUmmaWarpSpecializedImplicitGemmILS5_0ELi12ELi3ELi1ELi2EN4cute5tupleIJNSA_1CILi2EEENSC_ILi1EEESE_EEEEENSB_IJNSC_ILi128EEESH_NSB_IJNSC_ILi32EEEEEEEEENS_10tfloat32_tESL_NSA_8TiledMMAINSA_8MMA_AtomIJNSA_23SM100_MMA_TF32_2x1SM_SSISL_SL_fLi128ELi128ELNSA_4UMMA5MajorE0ELSQ_0ELNSP_7ScaleInE0ELSR_0EEEEEENSA_6LayoutINSB_IJSE_SE_SE_EEENSB_IJNSC_ILi0EEESW_SW_EEEEENSB_IJNSA_10UnderscoreESZ_SZ_EEEEENS7_6detail27Sm100ImplicitGemmTileTraitsINSA_25SM100_TMA_2SM_LOAD_IM2COLENSA_14ComposedLayoutINSA_7SwizzleILi3ELi4ELi3EEENSA_18smem_ptr_flag_bitsILi32EEENSU_INSB_IJNSC_ILi8EEESI_EEENSB_IJSI_SE_EEEEEEEvEENS13_INSA_18SM100_TMA_2SM_LOADES1E_vEEEENS_8epilogue10collective18CollectiveEpilogueINS1J_23Sm100TmaWarpSpecializedILi4ELi2ELi16ELb1ELb0EEEJNSB_IJNSC_ILi64EEESH_SJ_EEENSB_IJNSU_IS1O_SE_EENSU_INSB_IJNSC_ILi16EEESD_EEENSB_IJSE_S1O_EEEEEEEESL_NSB_IJNSB_IJllllEEESE_SW_EEESL_S1X_NS1J_6fusion15FusionCallbacksIS1N_NS1Y_17LinearCombinationISL_fSL_fLNS_15FloatRoundStyleE2EEES1P_S1V_JEEENSA_5SM1004TMEM4LOAD26SM100_TMEM_LOAD_32dp32b16xENSA_20SM90_TMA_LOAD_IM2COLENS15_INS16_ILi2ELi4ELi3EEES19_NSU_INSB_IJS1A_S1R_EEENSB_IJS1R_SE_EEEEEEENSA_39AutoVectorizingCopyWithAssumedAlignmentILi128EEENSA_21SM90_TMA_STORE_IM2COLES2D_S2F_S2F_EEEvvEEEEvNT_6ParamsE:
[----:B------:R-:W1:Y:S01]  /*0000*/  LDC R1, c[0x0][0x37c] ;  /* 0x0000df00ff017b82 */ /* 0x000e620000000800 */
[----:B------:R-:W2:Y:S01]  /*0010*/  S2R R74, SR_TID.X ;  /* 0x00000000004a7919 */ /* 0x000ea20000002100 */
[----:B------:R-:W3:Y:S06]  /*0020*/  LDCU.64 UR8, c[0x0][0x990] ;  /* 0x00013200ff0877ac */ /* 0x000eec0008000a00 */
[----:B------:R-:W4:Y:S01]  /*0030*/  S2UR UR4, SR_CgaCtaId ;  /* 0x00000000000479c3 */ /* 0x000f220000008800 */
[----:B-1----:R-:W-:Y:S01]  /*0040*/  VIADD R1, R1, 0xfffffff8 ;  /* 0xfffffff801017836 */ /* 0x002fe20000000000 */
[----:B------:R-:W-:-:S02]  /*0050*/  PRMT R62, RZ, 0x7610, R62 ;  /* 0x00007610ff3e7816 */ /* 0x000fc4000000003e */
[----:B------:R-:W-:Y:S02]  /*0060*/  ELECT P1, URZ, PT ;  /* 0x0000000000ff782f */ /* 0x000fe40003820000 */
[----:B------:R-:W-:Y:S01]  /*0070*/  R2UR UR43, R1 ;  /* 0x00000000012b72ca */ /* 0x000fe200000e0000 */
[----:B---3--:R-:W-:-:S04]  /*0080*/  UISETP.NE.U32.AND UP0, UPT, UR8, URZ, UPT ;  /* 0x000000ff0800728c */ /* 0x008fc8000bf05070 */
[----:B------:R-:W-:Y:S02]  /*0090*/  UISETP.NE.AND.EX UP0, UPT, UR9, URZ, UPT, UP0 ;  /* 0x000000ff0900728c */ /* 0x000fe4000bf05300 */
[----:B----4-:R-:W-:Y:S02]  /*00a0*/  ULOP3.LUT UR38, UR4, 0x1, URZ, 0xc0, !UPT ;  /* 0x0000000104267892 */ /* 0x010fe4000f8ec0ff */
[----:B------:R-:W-:Y:S01]  /*00b0*/  ULOP3.LUT UR37, UR4, 0x1, URZ, 0x3c, !UPT ;  /* 0x0000000104257892 */ /* 0x000fe2000f8e3cff */
[----:B--2---:R-:W-:-:S05]  /*00c0*/  SHF.R.U32.HI R63, RZ, 0x5, R74 ;  /* 0x00000005ff3f7819 */ /* 0x004fca000001164a */
[----:B------:R-:W1:Y:S02]  /*00d0*/  SHFL.IDX PT, R0, R63, RZ, 0x1f ;  /* 0x00001fff3f007589 */ /* 0x000e6400000e0000 */
[----:B-1----:R-:W-:Y:S01]  /*00e0*/  R2UR UR18, R0 ;  /* 0x00000000001272ca */ /* 0x002fe200000e0000 */
[----:B------:R-:W-:-:S14]  /*00f0*/  BRA.U UP0, `(.L_x_0) ;  /* 0x0000000100307547 */ /* 0x000fdc000b800000 */
[----:B------:R-:W1:Y:S02]  /*0100*/  LDCU.64 UR4, c[0x0][0x988] ;  /* 0x00013100ff0477ac */ /* 0x000e640008000a00 */
[----:B-1----:R-:W-:-:S04]  /*0110*/  UISETP.NE.U32.AND UP0, UPT, UR4, URZ, UPT ;  /* 0x000000ff0400728c */ /* 0x002fc8000bf05070 */
[----:B------:R-:W-:-:S09]  /*0120*/  UISETP.NE.AND.EX UP0, UPT, UR5, URZ, UPT, UP0 ;  /* 0x000000ff0500728c */ /* 0x000fd2000bf05300 */
[----:B------:R-:W-:Y:S05]  /*0130*/  BRA.U !UP0, `(.L_x_1) ;  /* 0x0000000108147547 */ /* 0x000fea000b800000 */
[----:B------:R-:W1:Y:S01]  /*0140*/  LDC.64 R2, c[0x0][0x988] ;  /* 0x00026200ff027b82 */ /* 0x000e620000000a00 */
[----:B------:R-:W1:Y:S02]  /*0150*/  LDCU.64 UR4, c[0x0][0x358] ;  /* 0x00006b00ff0477ac */ /* 0x000e640008000a00 */
[----:B-1----:R1:W5:Y:S01]  /*0160*/  LDG.E R27, desc[UR4][R2.64] ;  /* 0x00000004021b7981 */ /* 0x002362000c1e1900 */
[----:B------:R-:W-:Y:S01]  /*0170*/  HFMA2 R62, -RZ, RZ, 0, 5.9604644775390625e-08 ;  /* 0x00000001ff3e7431 */ /* 0x000fe200000001ff */
[----:B------:R-:W-:Y:S05]  /*0180*/  BRA `(.L_x_0) ;  /* 0x00000000000c7947 */ /* 0x000fea0003800000 */
.L_x_1:
[----:B------:R-:W1:Y:S01]  /*0190*/  LDCU UR4, c[0x0][0x980] ;  /* 0x00013000ff0477ac */ /* 0x000e620008000800 */
[----:B------:R-:W-:Y:S01]  /*01a0*/  HFMA2 R62, -RZ, RZ, 0, 5.9604644775390625e-08 ;  /* 0x00000001ff3e7431 */ /* 0x000fe200000001ff */
[----:B-1----:R-:W-:-:S07]  /*01b0*/  MOV R27, UR4 ;  /* 0x00000004001b7c02 */ /* 0x002fce0008000f00 */
.L_x_0:
[----:B------:R-:W2:Y:S02]  /*01c0*/  LDCU.64 UR4, c[0x0][0x9b0] ;  /* 0x00013600ff0477ac */ /* 0x000ea40008000a00 */
[----:B--2---:R-:W-:-:S04]  /*01d0*/  UISETP.NE.U32.AND UP0, UPT, UR4, URZ, UPT ;  /* 0x000000ff0400728c */ /* 0x004fc8000bf05070 */
[----:B------:R-:W-:-:S09]  /*01e0*/  UISETP.NE.AND.EX UP0, UPT, UR5, URZ, UPT, UP0 ;  /* 0x000000ff0500728c */ /* 0x000fd2000bf05300 */
[----:B------:R-:W-:Y:S05]  /*01f0*/  BRA.U UP0, `(.L_x_2) ;  /* 0x0000000100287547 */ /* 0x000fea000b800000 */
[----:B------:R-:W2:Y:S02]  /*0200*/  LDCU.64 UR4, c[0x0][0x9a8] ;  /* 0x00013500ff0477ac */ /* 0x000ea40008000a00 */
[----:B--2---:R-:W-:-:S04]  /*0210*/  UISETP.NE.U32.AND UP0, UPT, UR4, URZ, UPT ;  /* 0x000000ff0400728c */ /* 0x004fc8000bf05070 */
[----:B------:R-:W-:-:S09]  /*0220*/  UISETP.NE.AND.EX UP0, UPT, UR5, URZ, UPT, UP0 ;  /* 0x000000ff0500728c */ /* 0x000fd2000bf05300 */
[----:B------:R-:W-:Y:S05]  /*0230*/  BRA.U !UP0, `(.L_x_3) ;  /* 0x0000000108107547 */ /* 0x000fea000b800000 */
[----:B------:R-:W2:Y:S01]  /*0240*/  LDC.64 R24, c[0x0][0x9a8] ;  /* 0x00026a00ff187b82 */ /* 0x000ea20000000a00 */
[----:B------:R-:W2:Y:S02]  /*0250*/  LDCU.64 UR4, c[0x0][0x358] ;  /* 0x00006b00ff0477ac */ /* 0x000ea40008000a00 */
[----:B--2---:R2:W5:Y:S01]  /*0260*/  LDG.E R24, desc[UR4][R24.64] ;  /* 0x0000000418187981 */ /* 0x004562000c1e1900 */
[----:B------:R-:W-:Y:S05]  /*0270*/  BRA `(.L_x_2) ;  /* 0x0000000000087947 */ /* 0x000fea0003800000 */
.L_x_3:
[----:B------:R-:W2:Y:S02]  /*0280*/  LDCU UR4, c[0x0][0x9a0] ;  /* 0x00013400ff0477ac */ /* 0x000ea40008000800 */
[----:B--2---:R-:W-:Y:S02]  /*0290*/  MOV R24, UR4 ;  /* 0x0000000400187c02 */ /* 0x004fe40008000f00 */
.L_x_2:
[----:B------:R-:W-:Y:S01]  /*02a0*/  IMAD.U32 R0, RZ, RZ, UR18 ;  /* 0x00000012ff007e24 */ /* 0x000fe2000f8e00ff */
[----:B------:R-:W-:Y:S04]  /*02b0*/  BSSY.RECONVERGENT B0, `(.L_x_4) ;  /* 0x000000c000007945 */ /* 0x000fe80003800200 */
[C---:B------:R-:W-:Y:S02]  /*02c0*/  ISETP.NE.OR P2, PT, R0.reuse, 0x1, !P1 ;  /* 0x000000010000780c */ /* 0x040fe40004f45670 */
[----:B------:R-:W-:-:S11]  /*02d0*/  ISETP.NE.OR P0, PT, R0, 0x3, !P1 ;  /* 0x000000030000780c */ /* 0x000fd60004f05670 */
[----:B------:R-:W-:Y:S05]  /*02e0*/  @P2 BRA `(.L_x_5) ;  /* 0x0000000000202947 */ /* 0x000fea0003800000 */
[----:B------:R-:W3:Y:S02]  /*02f0*/  LDCU.64 UR4, c[0x0][0x348] ;  /* 0x00006900ff0477ac */ /* 0x000ee40008000a00 */
[----:B---3--:R-:W-:Y:S02]  /*0300*/  UIADD3 UR6, UP1, UPT, UR4, 0x80, URZ ;  /* 0x0000008004067890 */ /* 0x008fe4000ff3e0ff */
[----:B------:R-:W-:Y:S02]  /*0310*/  UIADD3 UR4, UP0, UPT, UR4, 0x200, URZ ;  /* 0x0000020004047890 */ /* 0x000fe4000ff1e0ff */
[----:B------:R-:W-:Y:S02]  /*0320*/  UIADD3.X UR7, UPT, UPT, URZ, UR5, URZ, UP1, !UPT ;  /* 0x00000005ff077290 */ /* 0x000fe40008ffe4ff */
[----:B------:R-:W-:-:S07]  /*0330*/  UIADD3.X UR5, UPT, UPT, URZ, UR5, URZ, UP0, !UPT ;  /* 0x00000005ff057290 */ /* 0x000fce00087fe4ff */
[----:B------:R3:W-:Y:S02]  /*0340*/  UTMACCTL.PF [UR6] ;  /* 0x00000000060079b9 */ /* 0x0007e40008040000 */
[----:B------:R3:W-:Y:S02]  /*0350*/  UTMACCTL.PF [UR4] ;  /* 0x00000000040079b9 */ /* 0x0007e40008040000 */
[----:B---3--:R-:W-:Y:S01]  /*0360*/  NOP ;  /* 0x0000000000007918 */ /* 0x008fe20000000000 */
.L_x_5:
[----:B------:R-:W-:Y:S05]  /*0370*/  BSYNC.RECONVERGENT B0 ;  /* 0x0000000000007941 */ /* 0x000fea0003800200 */
.L_x_4:
[----:B------:R-:W-:Y:S04]  /*0380*/  BSSY.RECONVERGENT B0, `(.L_x_6) ;  /* 0x000000a000007945 */ /* 0x000fe80003800200 */
        /* <DEDUP_REMOVED lines=9> */
.L_x_7:
[----:B------:R-:W-:Y:S05]  /*0420*/  BSYNC.RECONVERGENT B0 ;  /* 0x0000000000007941 */ /* 0x000fea0003800200 */
.L_x_6:
[----:B------:R-:W3:Y:S01]  /*0430*/  LDCU.64 UR4, c[0x0][0x988] ;  /* 0x00013100ff0477ac */ /* 0x000ee20008000a00 */
[----:B------:R-:W-:Y:S02]  /*0440*/  UISETP.EQ.U32.AND UP2, UPT, UR8, URZ, UPT ;  /* 0x000000ff0800728c */ /* 0x000fe4000bf42070 */
[----:B------:R-:W-:Y:S02]  /*0450*/  UPLOP3.LUT UP3, UPT, UPT, UPT, UPT, 0x80, 0x8 ;  /* 0x000000000008789c */ /* 0x000fe40003f6f070 */
[----:B---3--:R-:W-:-:S04]  /*0460*/  UISETP.NE.U32.AND UP0, UPT, UR4, URZ, UPT ;  /* 0x000000ff0400728c */ /* 0x008fc8000bf05070 */
[----:B------:R-:W-:-:S04]  /*0470*/  UISETP.NE.AND.EX UP1, UPT, UR5, URZ, UPT, UP0 ;  /* 0x000000ff0500728c */ /* 0x000fc8000bf25300 */
[----:B------:R-:W-:-:S04]  /*0480*/  UISETP.EQ.OR.EX UP4, UPT, UR9, URZ, !UP1, UP2 ;  /* 0x000000ff0900728c */ /* 0x000fc8000cf82720 */
[----:B------:R-:W-:-:S06]  /*0490*/  UP2UR UR4, UPR, URZ, 0x10 ;  /* 0x00000010ff047883 */ /* 0x000fcc0008000000 */
[----:B------:R-:W-:Y:S01]  /*04a0*/  MOV R66, UR4 ;  /* 0x0000000400427c02 */ /* 0x000fe20008000f00 */
[----:B------:R-:W-:Y:S06]  /*04b0*/  BRA.U !UP4, `(.L_x_8) ;  /* 0x000000010c207547 */ /* 0x000fec000b800000 */
[----:B------:R-:W-:Y:S01]  /*04c0*/  UISETP.NE.U32.AND UP2, UPT, UR8, URZ, UPT ;  /* 0x000000ff0800728c */ /* 0x000fe2000bf45070 */
[----:B-----5:R-:W-:Y:S01]  /*04d0*/  FSETP.NEU.AND P0, PT, R27, RZ, PT ;  /* 0x000000ff1b00720b */ /* 0x020fe20003f0d000 */
[----:B------:R-:W-:Y:S02]  /*04e0*/  USEL UR4, URZ, 0xffffffff, UP1 ;  /* 0xffffffffff047887 */ /* 0x000fe40008800000 */
[----:B------:R-:W-:-:S10]  /*04f0*/  UISETP.NE.AND.EX UP2, UPT, UR9, URZ, UPT, UP2 ;  /* 0x000000ff0900728c */ /* 0x000fd4000bf45320 */
[----:B------:R-:W-:Y:S01]  /*0500*/  VOTEU.ANY UP0, P0 ;  /* 0x0000000000ff7886 */ /* 0x000fe20000000100 */
[----:B------:R-:W-:-:S04]  /*0510*/  @!UP2 USEL UR4, URZ, 0xffffffff, UP0 ;  /* 0xffffffffff04a887 */ /* 0x000fc80008000000 */
[----:B------:R-:W-:-:S04]  /*0520*/  ULOP3.LUT UR4, UR4, 0x1, URZ, 0xc0, !UPT ;  /* 0x0000000104047892 */ /* 0x000fc8000f8ec0ff */
[----:B------:R-:W-:-:S11]  /*0530*/  UISETP.NE.U32.AND UP3, UPT, UR4, 0x1, UPT ;  /* 0x000000010400788c */ /* 0x000fd6000bf65070 */
.L_x_8:
[----:B------:R-:W3:Y:S01]  /*0540*/  SHFL.IDX PT, R0, R63, RZ, 0x1f ;  /* 0x00001fff3f007589 */ /* 0x000ee200000e0000 */
[----:B------:R-:W-:Y:S02]  /*0550*/  UISETP.NE.AND UP5, UPT, UR18, 0x2, UPT ;  /* 0x000000021200788c */ /* 0x000fe4000bfa5270 */
[----:B------:R-:W-:Y:S02]  /*0560*/  UISETP.NE.AND UP0, UPT, UR18, 0x2, UPT ;  /* 0x000000021200788c */ /* 0x000fe4000bf05270 */
[----:B------:R-:W-:Y:S02]  /*0570*/  UISETP.NE.OR UP2, UPT, UR38, URZ, UP5 ;  /* 0x000000ff2600728c */ /* 0x000fe4000af45670 */
[----:B------:R-:W-:-:S04]  /*0580*/  USEL UR69, URZ, 0x1, UP0 ;  /* 0x00000001ff457887 */ /* 0x000fc80008000000 */
[----:B------:R-:W-:Y:S02]  /*0590*/  PLOP3.LUT P3, PT, P1, PT, UP2, 0xae, 0xea ;  /* 0x0000000000ea781c */ /* 0x000fe40000f6f52e */
[----:B---3--:R-:W-:-:S13]  /*05a0*/  ISETP.NE.AND P0, PT, R0, RZ, PT ;  /* 0x000000ff0000720c */ /* 0x008fda0003f05270 */
[----:B------:R-:W-:Y:S05]  /*05b0*/  @P0 BRA `(.L_x_9) ;  /* 0x0000000000940947 */ /* 0x000fea0003800000 */
[----:B------:R-:W-:Y:S01]  /*05c0*/  ELECT P0, URZ, PT ;  /* 0x0000000000ff782f */ /* 0x000fe20003800000 */
[----:B------:R-:W-:-:S12]  /*05d0*/  BSSY.RECONVERGENT B0, `(.L_x_9) ;  /* 0x0000023000007945 */ /* 0x000fd80003800200 */
[----:B------:R-:W-:Y:S05]  /*05e0*/  @!P0 BRA `(.L_x_10) ;  /* 0x0000000000848947 */ /* 0x000fea0003800000 */
[----:B------:R-:W3:Y:S01]  /*05f0*/  S2UR UR5, SR_CgaCtaId ;  /* 0x00000000000579c3 */ /* 0x000ee20000008800 */
[----:B------:R-:W-:Y:S01]  /*0600*/  UMOV UR4, 0x400 ;  /* 0x0000040000047882 */ /* 0x000fe20000000000 */
[----:B------:R-:W-:Y:S02]  /*0610*/  UMOV UR6, 0x1 ;  /* 0x0000000100067882 */ /* 0x000fe40000000000 */
[----:B------:R-:W-:-:S04]  /*0620*/  UIADD3 UR6, UPT, UPT, -UR6, 0x100000, URZ ;  /* 0x0010000006067890 */ /* 0x000fc8000fffe1ff */
[----:B------:R-:W-:Y:S02]  /*0630*/  USHF.L.U32 UR7, UR6, 0xb, URZ ;  /* 0x0000000b06077899 */ /* 0x000fe400080006ff */
[----:B------:R-:W-:Y:S02]  /*0640*/  USHF.L.U32 UR6, UR6, 0x1, URZ ;  /* 0x0000000106067899 */ /* 0x000fe400080006ff */
[----:B---3--:R-:W-:Y:S01]  /*0650*/  ULEA UR4, UR5, UR4, 0x18 ;  /* 0x0000000405047291 */ /* 0x008fe2000f8ec0ff */
[----:B------:R-:W3:Y:S11]  /*0660*/  FENCE.VIEW.ASYNC.S ;  /* 0x00000000000073c6 */ /* 0x000ef60000000000 */
[----:B---3--:R3:W4:Y:S01]  /*0670*/  SYNCS.EXCH.64 URZ, [UR4], UR6 ;  /* 0x0000000604ff75b2 */ /* 0x0087220008000100 */
[----:B------:R3:W1:Y:S01]  /*0680*/  SYNCS.EXCH.64 URZ, [UR4+0x60], UR6 ;  /* 0x0000600604ff75b2 */ /* 0x0006620008000100 */
        /* <DEDUP_REMOVED lines=21> */
[----:B------:R3:W1:Y:S02]  /*07e0*/  SYNCS.EXCH.64 URZ, [UR4+0xb8], UR6 ;  /* 0x0000b80604ff75b2 */ /* 0x0006640008000100 */
[----:B---34-:R-:W-:Y:S01]  /*07f0*/  NOP ;  /* 0x0000000000007918 */ /* 0x018fe20000000000 */
.L_x_10:
[----:B------:R-:W-:Y:S05]  /*0800*/  BSYNC.RECONVERGENT B0 ;  /* 0x0000000000007941 */ /* 0x000fea0003800200 */
.L_x_9:
[----:B------:R-:W3:Y:S01]  /*0810*/  SHFL.IDX PT, R0, R63, RZ, 0x1f ;  /* 0x00001fff3f007589 */ /* 0x000ee200000e0000 */
[----:B------:R-:W-:Y:S01]  /*0820*/  NOP ;  /* 0x0000000000007918 */ /* 0x000fe20000000000 */
[----:B---3--:R-:W-:-:S13]  /*0830*/  ISETP.NE.AND P0, PT, R0, 0x1, PT ;  /* 0x000000010000780c */ /* 0x008fda0003f05270 */
[----:B------:R-:W-:Y:S05]  /*0840*/  @P0 BRA `(.L_x_11) ;  /* 0x0000000000580947 */ /* 0x000fea0003800000 */
[----:B------:R-:W3:Y:S01]  /*0850*/  S2UR UR5, SR_CgaCtaId ;  /* 0x00000000000579c3 */ /* 0x000ee20000008800 */
[----:B------:R-:W-:Y:S01]  /*0860*/  UMOV UR4, 0x400 ;  /* 0x0000040000047882 */ /* 0x000fe20000000000 */
[----:B------:R-:W-:Y:S01]  /*0870*/  UMOV UR8, 0x20 ;  /* 0x0000002000087882 */ /* 0x000fe20000000000 */
[----:B------:R-:W-:Y:S01]  /*0880*/  UMOV UR6, 0x80 ;  /* 0x0000008000067882 */ /* 0x000fe20000000000 */
[----:B------:R-:W-:-:S04]  /*0890*/  UIADD3 UR8, UPT, UPT, -UR8, 0x100000, URZ ;  /* 0x0010000008087890 */ /* 0x000fc8000fffe1ff */
[----:B------:R-:W-:Y:S02]  /*08a0*/  USHF.L.U32 UR9, UR8, 0xb, URZ ;  /* 0x0000000b08097899 */ /* 0x000fe400080006ff */
[----:B------:R-:W-:Y:S02]  /*08b0*/  USHF.L.U32 UR8, UR8, 0x1, URZ ;  /* 0x0000000108087899 */ /* 0x000fe400080006ff */
[----:B------:R-:W-:-:S04]  /*08c0*/  UIADD3 UR6, UPT, UPT, -UR6, 0x100000, URZ ;  /* 0x0010000006067890 */ /* 0x000fc8000fffe1ff */
[----:B------:R-:W-:Y:S02]  /*08d0*/  USHF.L.U32 UR7, UR6, 0xb, URZ ;  /* 0x0000000b06077899 */ /* 0x000fe400080006ff */
[----:B------:R-:W-:Y:S01]  /*08e0*/  USHF.L.U32 UR6, UR6, 0x1, URZ ;  /* 0x0000000106067899 */ /* 0x000fe200080006ff */
[----:B------:R-:W-:Y:S01]  /*08f0*/  ELECT P0, URZ, PT ;  /* 0x0000000000ff782f */ /* 0x000fe20003800000 */
[----:B---3--:R-:W-:Y:S01]  /*0900*/  ULEA UR4, UR5, UR4, 0x18 ;  /* 0x0000000405047291 */ /* 0x008fe2000f8ec0ff */
[----:B------:R-:W3:Y:S11]  /*0910*/  FENCE.VIEW.ASYNC.S ;  /* 0x00000000000073c6 */ /* 0x000ef60000000000 */
[----:B---3--:R3:W4:Y:S01]  /*0920*/  SYNCS.EXCH.64 URZ, [UR4+0xc0], UR8 ;  /* 0x0000c00804ff75b2 */ /* 0x0087220008000100 */
[----:B------:R3:W1:Y:S01]  /*0930*/  SYNCS.EXCH.64 URZ, [UR4+0xe0], UR6 ;  /* 0x0000e00604ff75b2 */ /* 0x0006620008000100 */
[----:B------:R3:W1:Y:S01]  /*0940*/  SYNCS.EXCH.64 URZ, [UR4+0xc8], UR8 ;  /* 0x0000c80804ff75b2 */ /* 0x0006620008000100 */
[----:B------:R3:W1:Y:S01]  /*0950*/  SYNCS.EXCH.64 URZ, [UR4+0xe8], UR6 ;  /* 0x0000e80604ff75b2 */ /* 0x0006620008000100 */
[----:B------:R3:W1:Y:S01]  /*0960*/  SYNCS.EXCH.64 URZ, [UR4+0xd0], UR8 ;  /* 0x0000d00804ff75b2 */ /* 0x0006620008000100 */
[----:B------:R3:W1:Y:S01]  /*0970*/  SYNCS.EXCH.64 URZ, [UR4+0xf0], UR6 ;  /* 0x0000f00604ff75b2 */ /* 0x0006620008000100 */
[----:B------:R3:W1:Y:S01]  /*0980*/  SYNCS.EXCH.64 URZ, [UR4+0xd8], UR8 ;  /* 0x0000d80804ff75b2 */ /* 0x0006620008000100 */
[----:B------:R3:W1:Y:S01]  /*0990*/  SYNCS.EXCH.64 URZ, [UR4+0xf8], UR6 ;  /* 0x0000f80604ff75b2 */ /* 0x0006620008000100 */
[----:B------:R-:W-:Y:S01]  /*09a0*/  NOP ;  /* 0x0000000000007918 */ /* 0x000fe20000000000 */
.L_x_11:
[----:B------:R-:W2:Y:S01]  /*09b0*/  SHFL.IDX PT, R0, R63, RZ, 0x1f ;  /* 0x00001fff3f007589 */ /* 0x000ea200000e0000 */
[----:B------:R-:W-:Y:S01]  /*09c0*/  NOP ;  /* 0x0000000000007918 */ /* 0x000fe20000000000 */
[----:B--2---:R-:W-:-:S13]  /*09d0*/  ISETP.NE.AND P0, PT, R0, 0x3, PT ;  /* 0x000000030000780c */ /* 0x004fda0003f05270 */
[----:B------:R-:W-:Y:S05]  /*09e0*/  @P0 BRA `(.L_x_12) ;  /* 0x0000000000300947 */ /* 0x000fea0003800000 */
[----:B------:R-:W2:Y:S01]  /*09f0*/  S2UR UR5, SR_CgaCtaId ;  /* 0x00000000000579c3 */ /* 0x000ea20000008800 */
[----:B---3--:R-:W-:Y:S01]  /*0a00*/  UMOV UR4, 0x400 ;  /* 0x0000040000047882 */ /* 0x008fe20000000000 */
[----:B------:R-:W-:Y:S01]  /*0a10*/  UMOV UR6, 0x20 ;  /* 0x0000002000067882 */ /* 0x000fe20000000000 */
[----:B------:R-:W-:Y:S01]  /*0a20*/  ELECT P0, URZ, PT ;  /* 0x0000000000ff782f */ /* 0x000fe20003800000 */
[----:B------:R-:W-:-:S04]  /*0a30*/  UIADD3 UR6, UPT, UPT, -UR6, 0x100000, URZ ;  /* 0x0010000006067890 */ /* 0x000fc8000fffe1ff */
[----:B------:R-:W-:Y:S02]  /*0a40*/  USHF.L.U32 UR7, UR6, 0xb, URZ ;  /* 0x0000000b06077899 */ /* 0x000fe400080006ff */
[----:B------:R-:W-:Y:S02]  /*0a50*/  USHF.L.U32 UR6, UR6, 0x1, URZ ;  /* 0x0000000106067899 */ /* 0x000fe400080006ff */
[----:B--2---:R-:W-:Y:S01]  /*0a60*/  ULEA UR4, UR5, UR4, 0x18 ;  /* 0x0000000405047291 */ /* 0x004fe2000f8ec0ff */
[----:B------:R-:W2:Y:S11]  /*0a70*/  FENCE.VIEW.ASYNC.S ;  /* 0x00000000000073c6 */ /* 0x000eb60000000000 */
[----:B--2---:R2:W3:Y:S01]  /*0a80*/  SYNCS.EXCH.64 URZ, [UR4+0x100], UR6 ;  /* 0x0001000604ff75b2 */ /* 0x0044e20008000100 */
[----:B------:R2:W1:Y:S01]  /*0a90*/  SYNCS.EXCH.64 URZ, [UR4+0x108], UR6 ;  /* 0x0001080604ff75b2 */ /* 0x0004620008000100 */
[----:B------:R-:W-:Y:S01]  /*0aa0*/  NOP ;  /* 0x0000000000007918 */ /* 0x000fe20000000000 */
.L_x_12:
[----:B------:R-:W4:Y:S01]  /*0ab0*/  SHFL.IDX PT, R0, R63, RZ, 0x1f ;  /* 0x00001fff3f007589 */ /* 0x000f2200000e0000 */
[----:B------:R-:W-:Y:S01]  /*0ac0*/  NOP ;  /* 0x0000000000007918 */ /* 0x000fe20000000000 */
[----:B----4-:R-:W-:-:S13]  /*0ad0*/  ISETP.NE.AND P0, PT, R0, 0x4, PT ;  /* 0x000000040000780c */ /* 0x010fda0003f05270 */
[----:B------:R-:W-:Y:S05]  /*0ae0*/  @P0 BRA `(.L_x_13) ;  /* 0x0000000000440947 */ /* 0x000fea0003800000 */
[----:B------:R-:W4:Y:S01]  /*0af0*/  S2UR UR5, SR_CgaCtaId ;  /* 0x00000000000579c3 */ /* 0x000f220000008800 */
[----:B--23--:R-:W-:Y:S01]  /*0b00*/  UMOV UR4, 0x1e0 ;  /* 0x000001e000047882 */ /* 0x00cfe20000000000 */
[----:B------:R-:W-:Y:S01]  /*0b10*/  UMOV UR6, 0x400 ;  /* 0x0000040000067882 */ /* 0x000fe20000000000 */
[----:B------:R-:W-:Y:S01]  /*0b20*/  USEL UR4, UR4, 0x1a0, UP3 ;  /* 0x000001a004047887 */ /* 0x000fe20009800000 */
[----:B------:R-:W-:Y:S01]  /*0b30*/  UMOV UR8, 0x1 ;  /* 0x0000000100087882 */ /* 0x000fe20000000000 */
[----:B------:R-:W-:Y:S01]  /*0b40*/  ELECT P0, URZ, PT ;  /* 0x0000000000ff782f */ /* 0x000fe20003800000 */
[----:B------:R-:W-:-:S04]  /*0b50*/  UIADD3 UR8, UPT, UPT, -UR8, 0x100000, URZ ;  /* 0x0010000008087890 */ /* 0x000fc8000fffe1ff */
[----:B------:R-:W-:Y:S02]  /*0b60*/  USHF.L.U32 UR9, UR8, 0xb, URZ ;  /* 0x0000000b08097899 */ /* 0x000fe400080006ff */
[----:B------:R-:W-:Y:S02]  /*0b70*/  USHF.L.U32 UR8, UR8, 0x1, URZ ;  /* 0x0000000108087899 */ /* 0x000fe400080006ff */
[----:B----4-:R-:W-:Y:S02]  /*0b80*/  ULEA UR6, UR5, UR6, 0x18 ;  /* 0x0000000605067291 */ /* 0x010fe4000f8ec0ff */
[----:B------:R-:W-:-:S04]  /*0b90*/  UIADD3 UR4, UPT, UPT, -UR4, 0x100000, URZ ;  /* 0x0010000004047890 */ /* 0x000fc8000fffe1ff */
[----:B------:R-:W-:Y:S02]  /*0ba0*/  USHF.L.U32 UR5, UR4, 0xb, URZ ;  /* 0x0000000b04057899 */ /* 0x000fe400080006ff */
[----:B------:R-:W-:Y:S01]  /*0bb0*/  USHF.L.U32 UR4, UR4, 0x1, URZ ;  /* 0x0000000104047899 */ /* 0x000fe200080006ff */
[----:B------:R-:W2:Y:S03]  /*0bc0*/  FENCE.VIEW.ASYNC.S ;  /* 0x00000000000073c6 */ /* 0x000ea60000000000 */
[----:B--2---:R4:W2:Y:S08]  /*0bd0*/  SYNCS.EXCH.64 URZ, [UR6+0x110], UR8 ;  /* 0x0001100806ff75b2 */ /* 0x0048b00008000100 */
[----:B------:R4:W3:Y:S02]  /*0be0*/  SYNCS.EXCH.64 URZ, [UR6+0x118], UR4 ;  /* 0x0001180406ff75b2 */ /* 0x0008e40008000100 */
[----:B----4-:R-:W-:Y:S01]  /*0bf0*/  NOP ;  /* 0x0000000000007918 */ /* 0x010fe20000000000 */
.L_x_13:
[----:B------:R-:W4:Y:S01]  /*0c00*/  SHFL.IDX PT, R0, R63, RZ, 0x1f ;  /* 0x00001fff3f007589 */ /* 0x000f2200000e0000 */
[----:B------:R-:W-:Y:S01]  /*0c10*/  ISETP.NE.OR P1, PT, RZ, UR18, !P1 ;  /* 0x00000012ff007c0c */ /* 0x000fe2000cf25670 */
[----:B------:R-:W-:Y:S01]  /*0c20*/  NOP ;  /* 0x0000000000007918 */ /* 0x000fe20000000000 */
[----:B----4-:R-:W-:-:S13]  /*0c30*/  ISETP.NE.AND P0, PT, R0, 0x5, PT ;  /* 0x000000050000780c */ /* 0x010fda0003f05270 */
[----:B------:R-:W-:Y:S05]  /*0c40*/  @P0 BRA `(.L_x_14) ;  /* 0x0000000000480947 */ /* 0x000fea0003800000 */
[----:B------:R-:W4:Y:S01]  /*0c50*/  S2UR UR5, SR_CgaCtaId ;  /* 0x00000000000579c3 */ /* 0x000f220000008800 */
[----:B--23--:R-:W-:Y:S01]  /*0c60*/  UMOV UR4, 0x400 ;  /* 0x0000040000047882 */ /* 0x00cfe20000000000 */
        /* <DEDUP_REMOVED lines=9> */
[----:B----4-:R-:W-:Y:S01]  /*0d00*/  ULEA UR4, UR5, UR4, 0x18 ;  /* 0x0000000405047291 */ /* 0x010fe2000f8ec0ff */
[----:B------:R-:W2:Y:S11]  /*0d10*/  FENCE.VIEW.ASYNC.S ;  /* 0x00000000000073c6 */ /* 0x000eb60000000000 */
[----:B--2---:R4:W2:Y:S01]  /*0d20*/  SYNCS.EXCH.64 URZ, [UR4+0x120], UR6 ;  /* 0x0001200604ff75b2 */ /* 0x0048a20008000100 */
[----:B------:R4:W3:Y:S01]  /*0d30*/  SYNCS.EXCH.64 URZ, [UR4+0x130], UR8 ;  /* 0x0001300804ff75b2 */ /* 0x0008e20008000100 */
[----:B------:R4:W1:Y:S01]  /*0d40*/  SYNCS.EXCH.64 URZ, [UR4+0x128], UR6 ;  /* 0x0001280604ff75b2 */ /* 0x0008620008000100 */
[----:B------:R4:W1:Y:S02]  /*0d50*/  SYNCS.EXCH.64 URZ, [UR4+0x138], UR8 ;  /* 0x0001380804ff75b2 */ /* 0x0008640008000100 */
[----:B----4-:R-:W-:Y:S01]  /*0d60*/  NOP ;  /* 0x0000000000007918 */ /* 0x010fe20000000000 */
.L_x_14:
[----:B--23--:R-:W2:Y:S01]  /*0d70*/  S2UR UR7, SR_CgaCtaId ;  /* 0x00000000000779c3 */ /* 0x00cea20000008800 */
[----:B------:R-:W-:Y:S01]  /*0d80*/  VOTEU.ALL UP0, P1 ;  /* 0x0000000000ff7886 */ /* 0x000fe20000800000 */
[----:B------:R-:W-:Y:S01]  /*0d90*/  UMOV UR4, 0x20 ;  /* 0x0000002000047882 */ /* 0x000fe20000000000 */
[----:B------:R-:W-:Y:S01]  /*0da0*/  NOP ;  /* 0x0000000000007918 */ /* 0x000fe20000000000 */
[----:B-1----:R-:W-:Y:S01]  /*0db0*/  LOP3.LUT R3, R74, 0x1f, RZ, 0xc0, !PT ;  /* 0x0000001f4a037812 */ /* 0x002fe200078ec0ff */
[----:B------:R-:W-:Y:S01]  /*0dc0*/  UISETP.NE.AND UP4, UPT, UR18, URZ, UPT ;  /* 0x000000ff1200728c */ /* 0x000fe2000bf85270 */
[----:B------:R-:W-:Y:S01]  /*0dd0*/  @!UP0 UMOV UR6, 0x400 ;  /* 0x0000040000068882 */ /* 0x000fe20000000000 */
[----:B------:R-:W-:-:S04]  /*0de0*/  @!UP0 UIADD3 UR4, UPT, UPT, -UR4, 0x100000, URZ ;  /* 0x0010000004048890 */ /* 0x000fc8000fffe1ff */
[----:B------:R-:W-:Y:S02]  /*0df0*/  @!UP0 USHF.L.U32 UR5, UR4, 0xb, URZ ;  /* 0x0000000b04058899 */ /* 0x000fe400080006ff */
[----:B------:R-:W-:Y:S02]  /*0e00*/  @!UP0 USHF.L.U32 UR4, UR4, 0x1, URZ ;  /* 0x0000000104048899 */ /* 0x000fe400080006ff */
[----:B--2---:R-:W-:Y:S01]  /*0e10*/  @!UP0 ULEA UR6, UR7, UR6, 0x18 ;  /* 0x0000000607068291 */ /* 0x004fe2000f8ec0ff */
[----:B------:R-:W1:Y:S01]  /*0e20*/  LDCU UR7, c[0x0][0x36c] ;  /* 0x00006d80ff0777ac */ /* 0x000e620008000800 */
[----:B------:R-:W-:Y:S01]  /*0e30*/  VOTEU.ALL UP0, P1 ;  /* 0x0000000000ff7886 */ /* 0x000fe20000800000 */
[----:B------:R-:W2:Y:S09]  /*0e40*/  FENCE.VIEW.ASYNC.S ;  /* 0x00000000000073c6 */ /* 0x000eb20000000000 */
[----:B--2---:R2:W3:Y:S01]  /*0e50*/  @!UP0 SYNCS.EXCH.64 URZ, [UR6+0x140], UR4 ;  /* 0x0001400406ff85b2 */ /* 0x0044e20008000100 */
[----:B-1----:R-:W-:-:S09]  /*0e60*/  UISETP.EQ.U32.AND UP6, UPT, UR7, 0x1, UPT ;  /* 0x000000010700788c */ /* 0x002fd2000bfc2070 */
[----:B--2---:R-:W-:Y:S05]  /*0e70*/  BRA.U !UP6, `(.L_x_15) ;  /* 0x000000010e087547 */ /* 0x004fea000b800000 */
[----:B---3--:R-:W-:Y:S01]  /*0e80*/  UCGABAR_ARV ;  /* 0x00000000000079c7 */ /* 0x008fe20008000000 */
[----:B------:R-:W-:Y:S05]  /*0e90*/  BRA `(.L_x_16) ;  /* 0x0000000000047947 */ /* 0x000fea0003800000 */
.L_x_15:
[----:B---3--:R-:W-:Y:S01]  /*0ea0*/  NOP ;  /* 0x0000000000007918 */ /* 0x008fe20000000000 */
.L_x_16:
[----:B------:R-:W1:Y:S01]  /*0eb0*/  S2UR UR22, SR_CTAID.X ;  /* 0x00000000001679c3 */ /* 0x000e620000002500 */
[----:B------:R-:W-:-:S05]  /*0ec0*/  CS2R.32 R65, SR_CgaSize ;  /* 0x0000000000417805 */ /* 0x000fca0000008a00 */
[----:B------:R-:W-:-:S05]  /*0ed0*/  IMAD R65, R65, -0xa0, RZ ;  /* 0xffffff6041417824 */ /* 0x000fca00078e02ff */
[----:B------:R-:W-:-:S14]  /*0ee0*/  R2UR UR5, R65 ;  /* 0x00000000410572ca */ /* 0x000fdc00000e0000 */
[----:B------:R-:W2:Y:S01]  /*0ef0*/  LDCU UR5, c[0x0][UR5+0x2b0] ;  /* 0x00005600050577ac */ /* 0x000ea20008000800 */
[----:B------:R-:W-:-:S05]  /*0f00*/  CS2R.32 R65, SR_CgaSize ;  /* 0x0000000000417805 */ /* 0x000fca0000008a00 */
[----:B------:R-:W-:-:S05]  /*0f10*/  IMAD R65, R65, -0xa0, RZ ;  /* 0xffffff6041417824 */ /* 0x000fca00078e02ff */
[----:B------:R-:W-:-:S14]  /*0f20*/  R2UR UR4, R65 ;  /* 0x00000000410472ca */ /* 0x000fdc00000e0000 */
[----:B------:R-:W3:Y:S01]  /*0f30*/  LDCU UR4, c[0x0][UR4+0x2b4] ;  /* 0x00005680040477ac */ /* 0x000ee20008000800 */
[----:B------:R-:W4:Y:S01]  /*0f40*/  S2UR UR19, SR_CTAID.Y ;  /* 0x00000000001379c3 */ /* 0x000f220000002600 */
[----:B------:R-:W-:-:S05]  /*0f50*/  CS2R.32 R65, SR_CgaSize ;  /* 0x0000000000417805 */ /* 0x000fca0000008a00 */
[----:B------:R-:W-:-:S05]  /*0f60*/  IMAD R65, R65, -0xa0, RZ ;  /* 0xffffff6041417824 */ /* 0x000fca00078e02ff */
[----:B------:R-:W-:-:S14]  /*0f70*/  R2UR UR7, R65 ;  /* 0x00000000410772ca */ /* 0x000fdc00000e0000 */
[----:B------:R-:W3:Y:S01]  /*0f80*/  LDCU UR7, c[0x0][UR7+0x2a0] ;  /* 0x00005400070777ac */ /* 0x000ee20008000800 */
[----:B------:R-:W-:-:S05]  /*0f90*/  CS2R.32 R65, SR_CgaSize ;  /* 0x0000000000417805 */ /* 0x000fca0000008a00 */
[----:B------:R-:W-:-:S05]  /*0fa0*/  IMAD R65, R65, -0xa0, RZ ;  /* 0xffffff6041417824 */ /* 0x000fca00078e02ff */
[----:B------:R-:W-:-:S14]  /*0fb0*/  R2UR UR8, R65 ;  /* 0x00000000410872ca */ /* 0x000fdc00000e0000 */
[----:B------:R-:W3:Y:S01]  /*0fc0*/  LDCU UR8, c[0x0][UR8+0x2a4] ;  /* 0x00005480080877ac */ /* 0x000ee20008000800 */
[----:B------:R-:W3:Y:S01]  /*0fd0*/  LDCU UR20, c[0x0][0xc24] ;  /* 0x00018480ff1477ac */ /* 0x000ee20008000800 */
[----:B------:R-:W3:Y:S01]  /*0fe0*/  LDCU UR39, c[0x0][0xc24] ;  /* 0x00018480ff2777ac */ /* 0x000ee20008000800 */
[----:B-1----:R-:W-:Y:S01]  /*0ff0*/  I2FP.F32.U32 R2, UR22 ;  /* 0x0000001600027c45 */ /* 0x002fe20008201000 */
[----:B------:R-:W1:Y:S04]  /*1000*/  LDCU UR24, c[0x0][0xc30] ;  /* 0x00018600ff1877ac */ /* 0x000e680008000800 */
[----:B--2---:R-:W-:Y:S01]  /*1010*/  FMUL R2, R2, UR5 ;  /* 0x0000000502027c20 */ /* 0x004fe20008400000 */
[----:B----4-:R-:W-:-:S05]  /*1020*/  I2FP.F32.U32 R0, UR19 ;  /* 0x0000001300007c45 */ /* 0x010fca0008201000 */
[----:B------:R-:W2:Y:S01]  /*1030*/  F2I.U32.TRUNC.NTZ R2, R2 ;  /* 0x0000000200027305 */ /* 0x000ea2000020f000 */
[----:B---3--:R-:W-:-:S07]  /*1040*/  FMUL R0, R0, UR4 ;  /* 0x0000000400007c20 */ /* 0x008fce0008400000 */
[----:B------:R-:W3:Y:S01]  /*1050*/  F2I.U32.TRUNC.NTZ R0, R0 ;  /* 0x0000000000007305 */ /* 0x000ee2000020f000 */
[----:B--2---:R-:W-:Y:S02]  /*1060*/  R2UR UR4, R2 ;  /* 0x00000000020472ca */ /* 0x004fe400000e0000 */
[----:B------:R-:W-:Y:S02]  /*1070*/  PRMT R2, RZ, 0x7610, R2 ;  /* 0x00007610ff027816 */ /* 0x000fe40000000002 */
[----:B---3--:R-:W-:Y:S02]  /*1080*/  R2UR UR6, R0 ;  /* 0x00000000000672ca */ /* 0x008fe400000e0000 */
[----:B------:R-:W-:-:S07]  /*1090*/  PRMT R0, RZ, 0x7610, R0 ;  /* 0x00007610ff007816 */ /* 0x000fce0000000000 */
[----:B------:R-:W-:-:S04]  /*10a0*/  UIADD3 UR5, UPT, UPT, -UR4, URZ, URZ ;  /* 0x000000ff04057290 */ /* 0x000fc8000fffe1ff */
[----:B------:R-:W-:Y:S02]  /*10b0*/  UIMAD UR5, UR7, UR5, UR22 ;  /* 0x00000005070572a4 */ /* 0x000fe4000f8e0216 */
[----:B------:R-:W-:-:S04]  /*10c0*/  UIADD3 UR4, UPT, UPT, -UR6, URZ, URZ ;  /* 0x000000ff06047290 */ /* 0x000fc8000fffe1ff */
[----:B------:R-:W-:Y:S01]  /*10d0*/  IMAD.U32 R65, RZ, RZ, UR5 ;  /* 0x00000005ff417e24 */ /* 0x000fe2000f8e00ff */
[----:B------:R-:W-:-:S06]  /*10e0*/  UIMAD UR4, UR8, UR4, UR19 ;  /* 0x00000004080472a4 */ /* 0x000fcc000f8e0213 */
[----:B------:R-:W-:Y:S01]  /*10f0*/  IMAD.U32 R64, RZ, RZ, UR4 ;  /* 0x00000004ff407e24 */ /* 0x000fe2000f8e00ff */
[----:B-1----:R-:W-:Y:S06]  /*1100*/  BRA.U UP4, `(.L_x_17) ;  /* 0x0000000104307547 */ /* 0x002fec000b800000 */
[----:B------:R-:W-:Y:S01]  /*1110*/  R2UR UR5, R64 ;  /* 0x00000000400572ca */ /* 0x000fe200000e0000 */
[----:B------:R-:W-:Y:S01]  /*1120*/  UMOV UR7, 0x3 ;  /* 0x0000000300077882 */ /* 0x000fe20000000000 */
[----:B------:R-:W-:-:S11]  /*1130*/  R2UR UR4, R65 ;  /* 0x00000000410472ca */ /* 0x000fd600000e0000 */
[----:B------:R-:W-:-:S04]  /*1140*/  UISETP.NE.AND UP0, UPT, UR5, URZ, UPT ;  /* 0x000000ff0500728c */ /* 0x000fc8000bf05270 */
[----:B------:R-:W-:Y:S02]  /*1150*/  UISETP.LT.U32.OR UP0, UPT, UR4, 0x2, !UP0 ;  /* 0x000000020400788c */ /* 0x000fe4000c701470 */
[----:B------:R-:W-:Y:S02]  /*1160*/  ULOP3.LUT UR4, UR4, 0xfffffffe, URZ, 0xc0, !UPT ;  /* 0xfffffffe04047892 */ /* 0x000fe4000f8ec0ff */
[----:B------:R-:W-:Y:S02]  /*1170*/  USEL UR6, URZ, 0x1, !UP0 ;  /* 0x00000001ff067887 */ /* 0x000fe4000c000000 */
[----:B------:R-:W-:Y:S02]  /*1180*/  USEL UR5, URZ, 0x2, !UP0 ;  /* 0x00000002ff057887 */ /* 0x000fe4000c000000 */
[----:B------:R-:W-:Y:S02]  /*1190*/  USHF.L.U32 UR4, UR7, UR4, URZ ;  /* 0x0000000407047299 */ /* 0x000fe400080006ff */
[----:B------:R-:W-:-:S04]  /*11a0*/  UIADD3 UR5, UPT, UPT, UR6, UR5, URZ ;  /* 0x0000000506057290 */ /* 0x000fc8000fffe0ff */
[----:B------:R-:W-:Y:S02]  /*11b0*/  IMAD.U32 R0, RZ, RZ, UR4 ;  /* 0x00000004ff007e24 */ /* 0x000fe4000f8e00ff */
[----:B------:R-:W-:-:S07]  /*11c0*/  IMAD.U32 R2, RZ, RZ, UR5 ;  /* 0x00000005ff027e24 */ /* 0x000fce000f8e00ff */
.L_x_17:
[----:B------:R-:W1:Y:S01]  /*11d0*/  S2UR UR48, SR_CTAID.Z ;  /* 0x00000000003079c3 */ /* 0x000e620000002700 */
[----:B------:R-:W-:Y:S01]  /*11e0*/  UISETP.GE.AND UP0, UPT, UR20, 0x1, UPT ;  /* 0x000000011400788c */ /* 0x000fe2000bf06270 */
[----:B------:R-:W-:-:S08]  /*11f0*/  UMOV UR45, UR22 ;  /* 0x00000016002d7c82 */ /* 0x000fd00008000000 */
[----:B------:R-:W-:Y:S05]  /*1200*/  BRA.U !UP0, `(.L_x_18) ;  /* 0x0000000108d47547 */ /* 0x000fea000b800000 */
[----:B------:R-:W2:Y:S01]  /*1210*/  LDCU.128 UR12, c[0x0][0xc10] ;  /* 0x00018200ff0c77ac */ /* 0x000ea20008000c00 */
[----:B------:R-:W3:Y:S01]  /*1220*/  LDCU UR21, c[0x0][0xc0c] ;  /* 0x00018180ff1577ac */ /* 0x000ee20008000800 */
[----:B------:R-:W4:Y:S01]  /*1230*/  LDCU UR6, c[0x0][0x370] ;  /* 0x00006e00ff0677ac */ /* 0x000f220008000800 */
[----:B------:R-:W1:Y:S01]  /*1240*/  LDCU UR7, c[0x0][0x374] ;  /* 0x00006e80ff0777ac */ /* 0x000e620008000800 */
[----:B------:R-:W1:Y:S01]  /*1250*/  LDCU UR23, c[0x0][0xc20] ;  /* 0x00018400ff1777ac */ /* 0x000e620008000800 */
[----:B--2---:R-:W-:Y:S02]  /*1260*/  UIMAD.WIDE.U32 UR4, UR22, UR12, URZ ;  /* 0x0000000c160472a5 */ /* 0x004fe4000f8e00ff */
[----:B---3--:R-:W-:Y:S01]  /*1270*/  UISETP.NE.AND UP0, UPT, UR21, 0x1, UPT ;  /* 0x000000011500788c */ /* 0x008fe2000bf05270 */
[----:B------:R-:W2:Y:S01]  /*1280*/  LDCU.64 UR8, c[0x0][0xc28] ;  /* 0x00018500ff0877ac */ /* 0x000ea20008000a00 */
[----:B----4-:R-:W-:-:S03]  /*1290*/  UIMAD.WIDE.U32 UR10, UR6, UR12, URZ ;  /* 0x0000000c060a72a5 */ /* 0x010fc6000f8e00ff */
[----:B------:R-:W-:Y:S01]  /*12a0*/  UMOV UR4, UR5 ;  /* 0x0000000500047c82 */ /* 0x000fe20008000000 */
[----:B------:R-:W-:Y:S02]  /*12b0*/  UISETP.NE.AND UP2, UPT, UR20, 0x1, UPT ;  /* 0x000000011400788c */ /* 0x000fe4000bf45270 */
[----:B------:R-:W-:Y:S01]  /*12c0*/  USHF.R.U32.HI UR4, URZ, UR13, UR4 ;  /* 0x0000000dff047299 */ /* 0x000fe20008011604 */
[----:B------:R-:W-:Y:S01]  /*12d0*/  UMOV UR10, UR11 ;  /* 0x0000000b000a7c82 */ /* 0x000fe20008000000 */
[----:B------:R-:W-:Y:S02]  /*12e0*/  UIMAD.WIDE.U32 UR16, UR19, UR15, URZ ;  /* 0x0000000f131072a5 */ /* 0x000fe4000f8e00ff */
[----:B------:R-:W-:Y:S02]  /*12f0*/  USEL UR5, UR22, UR4, !UP0 ;  /* 0x0000000416057287 */ /* 0x000fe4000c000000 */
[----:B------:R-:W-:Y:S02]  /*1300*/  @UP0 USHF.R.U32.HI UR6, URZ, UR13, UR10 ;  /* 0x0000000dff060299 */ /* 0x000fe4000801160a */
[----:B------:R-:W-:-:S02]  /*1310*/  UISETP.NE.AND UP0, UPT, UR14, 0x1, UPT ;  /* 0x000000010e00788c */ /* 0x000fc4000bf05270 */
[----:B-1----:R-:W-:Y:S02]  /*1320*/  UIMAD.WIDE.U32 UR10, UR7, UR15, URZ ;  /* 0x0000000f070a72a5 */ /* 0x002fe4000f8e00ff */
[----:B--2---:R-:W-:Y:S01]  /*1330*/  UIMAD.WIDE.U32 UR12, UR6, UR8, URZ ;  /* 0x00000008060c72a5 */ /* 0x004fe2000f8e00ff */
[----:B------:R-:W-:Y:S01]  /*1340*/  UMOV UR4, UR17 ;  /* 0x0000001100047c82 */ /* 0x000fe20008000000 */
[----:B------:R-:W-:-:S03]  /*1350*/  UIADD3 UR45, UPT, UPT, -UR5, URZ, URZ ;  /* 0x000000ff052d7290 */ /* 0x000fc6000fffe1ff */
[----:B------:R-:W-:Y:S01]  /*1360*/  UMOV UR10, UR11 ;  /* 0x0000000b000a7c82 */ /* 0x000fe20008000000 */
[----:B------:R-:W-:Y:S02]  /*1370*/  USHF.R.U32.HI UR4, URZ, UR23, UR4 ;  /* 0x00000017ff047299 */ /* 0x000fe40008011604 */
[----:B------:R-:W-:Y:S01]  /*1380*/  @UP0 USHF.R.U32.HI UR7, URZ, UR23, UR10 ;  /* 0x00000017ff070299 */ /* 0x000fe2000801160a */
[----:B------:R-:W-:Y:S01]  /*1390*/  UMOV UR12, UR13 ;  /* 0x0000000d000c7c82 */ /* 0x000fe20008000000 */
[----:B------:R-:W-:Y:S02]  /*13a0*/  USEL UR4, UR19, UR4, !UP0 ;  /* 0x0000000413047287 */ /* 0x000fe4000c000000 */
[----:B------:R-:W-:Y:S02]  /*13b0*/  UIMAD.WIDE.U32 UR10, UR7, UR8, URZ ;  /* 0x00000008070a72a5 */ /* 0x000fe4000f8e00ff */
[----:B------:R-:W-:Y:S02]  /*13c0*/  @UP2 USHF.R.U32.HI UR6, URZ, UR9, UR12 ;  /* 0x00000009ff062299 */ /* 0x000fe4000801160c */
[----:B------:R-:W-:-:S02]  /*13d0*/  UIMAD.WIDE.U32 UR12, UR4, UR8, URZ ;  /* 0x00000008040c72a5 */ /* 0x000fc4000f8e00ff */
[----:B------:R-:W-:Y:S01]  /*13e0*/  UIMAD UR45, UR21, UR45, UR22 ;  /* 0x0000002d152d72a4 */ /* 0x000fe2000f8e0216 */
[----:B------:R-:W-:Y:S02]  /*13f0*/  UMOV UR10, UR11 ;  /* 0x0000000b000a7c82 */ /* 0x000fe40008000000 */
[----:B------:R-:W-:Y:S02]  /*1400*/  @UP2 USHF.R.U32.HI UR7, URZ, UR9, UR10 ;  /* 0x00000009ff072299 */ /* 0x000fe4000801160a */
[----:B------:R-:W-:Y:S02]  /*1410*/  UIMAD UR10, UR6, UR20, URZ ;  /* 0x00000014060a72a4 */ /* 0x000fe4000f8e02ff */
[----:B------:R-:W-:-:S04]  /*1420*/  UIMAD UR7, UR7, UR20, URZ ;  /* 0x00000014070772a4 */ /* 0x000fc8000f8e02ff */
[----:B------:R-:W-:-:S03]  /*1430*/  UISETP.GE.AND UP0, UPT, UR4, UR7, UPT ;  /* 0x000000070400728c */ /* 0x000fc6000bf06270 */
[----:B------:R-:W-:Y:S01]  /*1440*/  UMOV UR7, UR13 ;  /* 0x0000000d00077c82 */ /* 0x000fe20008000000 */
[----:B------:R-:W-:Y:S02]  /*1450*/  UISETP.GE.OR UP0, UPT, UR5, UR10, UP0 ;  /* 0x0000000a0500728c */ /* 0x000fe40008706670 */
[----:B------:R-:W-:Y:S02]  /*1460*/  UIMAD.WIDE.U32 UR10, UR5, UR8, URZ ;  /* 0x00000008050a72a5 */ /* 0x000fe4000f8e00ff */
[----:B------:R-:W-:Y:S02]  /*1470*/  USHF.R.U32.HI UR7, URZ, UR9, UR7 ;  /* 0x00000009ff077299 */ /* 0x000fe40008011607 */
[----:B------:R-:W-:Y:S02]  /*1480*/  UIADD3 UR10, UPT, UPT, -UR4, URZ, URZ ;  /* 0x000000ff040a7290 */ /* 0x000fe4000fffe1ff */
[----:B------:R-:W-:Y:S02]  /*1490*/  USEL UR7, UR4, UR7, !UP2 ;  /* 0x0000000704077287 */ /* 0x000fe4000d000000 */
[----:B------:R-:W-:Y:S01]  /*14a0*/  UIMAD UR10, UR14, UR10, UR19 ;  /* 0x0000000a0e0a72a4 */ /* 0x000fe2000f8e0213 */
[----:B------:R-:W-:-:S02]  /*14b0*/  @!UP0 UMOV UR8, UR11 ;  /* 0x0000000b00088c82 */ /* 0x000fc40008000000 */
[----:B------:R-:W-:Y:S02]  /*14c0*/  @!UP0 USHF.R.U32.HI UR8, URZ, UR9, UR8 ;  /* 0x00000009ff088299 */ /* 0x000fe40008011608 */
[----:B------:R-:W-:Y:S02]  /*14d0*/  UIADD3 UR9, UPT, UPT, -UR7, URZ, URZ ;  /* 0x000000ff07097290 */ /* 0x000fe4000fffe1ff */
[----:B------:R-:W-:Y:S02]  /*14e0*/  @!UP0 USEL UR8, UR5, UR8, !UP2 ;  /* 0x0000000805088287 */ /* 0x000fe4000d000000 */
[----:B------:R-:W-:Y:S02]  /*14f0*/  UIMAD UR9, UR20, UR9, UR4 ;  /* 0x00000009140972a4 */ /* 0x000fe4000f8e0204 */
[----:B------:R-:W-:Y:S02]  /*1500*/  @!UP0 UIADD3 UR7, UPT, UPT, UR7, -UR8, URZ ;  /* 0x8000000807078290 */ /* 0x000fe4000fffe0ff */
[----:B------:R-:W-:-:S02]  /*1510*/  @!UP0 UIMAD UR6, UR9, UR6, UR8 ;  /* 0x00000006090682a4 */ /* 0x000fc4000f8e0208 */
[----:B------:R-:W-:-:S04]  /*1520*/  @!UP0 UIMAD UR4, UR7, UR20, UR5 ;  /* 0x00000014070482a4 */ /* 0x000fc8000f8e0205 */
[----:B------:R-:W-:Y:S01]  /*1530*/  UIMAD UR19, UR4, UR14, UR10 ;  /* 0x0000000e041372a4 */ /* 0x000fe2000f8e020a */
[----:B------:R-:W-:Y:S02]  /*1540*/  @!UP0 UMOV UR5, UR6 ;  /* 0x0000000600058c82 */ /* 0x000fe40008000000 */
[----:B------:R-:W-:-:S12]  /*1550*/  UIMAD UR45, UR5, UR21, UR45 ;  /* 0x00000015052d72a4 */ /* 0x000fd8000f8e022d */
.L_x_18:
[----:B------:R-:W-:-:S09]  /*1560*/  UISETP.NE.AND UP0, UPT, UR24, 0x1, UPT ;  /* 0x000000011800788c */ /* 0x000fd2000bf05270 */
[----:B------:R-:W-:Y:S05]  /*1570*/  BRA.U UP0, `(.L_x_19) ;  /* 0x0000000100407547 */ /* 0x000fea000b800000 */
[----:B------:R-:W2:Y:S01]  /*1580*/  LDCU.128 UR8, c[0x0][0xc10] ;  /* 0x00018200ff0877ac */ /* 0x000ea20008000c00 */
[----:B------:R-:W3:Y:S01]  /*1590*/  LDCU UR12, c[0x0][0xc0c] ;  /* 0x00018180ff0c77ac */ /* 0x000ee20008000800 */
[----:B------:R-:W4:Y:S01]  /*15a0*/  LDCU UR13, c[0x0][0xc20] ;  /* 0x00018400ff0d77ac */ /* 0x000f220008000800 */
[----:B--2---:R-:W-:Y:S02]  /*15b0*/  UIMAD.WIDE.U32 UR4, UR45, UR8, URZ ;  /* 0x000000082d0472a5 */ /* 0x004fe4000f8e00ff */
[----:B------:R-:W-:Y:S02]  /*15c0*/  UIMAD.WIDE.U32 UR6, UR19, UR11, URZ ;  /* 0x0000000b130672a5 */ /* 0x000fe4000f8e00ff */
[----:B---3--:R-:W-:Y:S02]  /*15d0*/  UISETP.NE.AND UP0, UPT, UR12, 0x1, UPT ;  /* 0x000000010c00788c */ /* 0x008fe4000bf05270 */
[----:B------:R-:W-:-:S03]  /*15e0*/  USHF.R.U32.HI UR5, URZ, UR9, UR5 ;  /* 0x00000009ff057299 */ /* 0x000fc60008011605 */
[----:B------:R-:W-:Y:S01]  /*15f0*/  UMOV UR4, UR7 ;  /* 0x0000000700047c82 */ /* 0x000fe20008000000 */
[----:B------:R-:W-:Y:S02]  /*1600*/  USEL UR5, UR45, UR5, !UP0 ;  /* 0x000000052d057287 */ /* 0x000fe4000c000000 */
[----:B------:R-:W-:Y:S02]  /*1610*/  UISETP.NE.AND UP0, UPT, UR10, 0x1, UPT ;  /* 0x000000010a00788c */ /* 0x000fe4000bf05270 */
[----:B----4-:R-:W-:-:S04]  /*1620*/  USHF.R.U32.HI UR4, URZ, UR13, UR4 ;  /* 0x0000000dff047299 */ /* 0x010fc80008011604 */
[----:B------:R-:W-:-:S04]  /*1630*/  USEL UR4, UR19, UR4, !UP0 ;  /* 0x0000000413047287 */ /* 0x000fc8000c000000 */
[----:B------:R-:W-:Y:S02]  /*1640*/  UIADD3 UR6, UPT, UPT, -UR4, UR5, URZ ;  /* 0x0000000504067290 */ /* 0x000fe4000fffe1ff */
[----:B------:R-:W-:Y:S02]  /*1650*/  UIADD3 UR4, UPT, UPT, UR4, -UR5, URZ ;  /* 0x8000000504047290 */ /* 0x000fe4000fffe0ff */
[----:B------:R-:W-:Y:S02]  /*1660*/  UIMAD UR19, UR6, UR10, UR19 ;  /* 0x0000000a061372a4 */ /* 0x000fe4000f8e0213 */
[----:B------:R-:W-:-:S12]  /*1670*/  UIMAD UR45, UR4, UR12, UR45 ;  /* 0x0000000c042d72a4 */ /* 0x000fd8000f8e022d */
.L_x_19:
[----:B------:R-:W-:Y:S05]  /*1680*/  BRA.U !UP6, `(.L_x_20) ;  /* 0x000000010e0c7547 */ /* 0x000fea000b800000 */
[----:B------:R-:W-:Y:S01]  /*1690*/  UCGABAR_WAIT ;  /* 0x0000000000007dc7 */ /* 0x000fe20008000000 */
[----:B------:R-:W-:Y:S01]  /*16a0*/  CCTL.IVALL ;  /* 0x00000000ff00798f */ /* 0x000fe20002000000 */
[----:B------:R-:W-:Y:S05]  /*16b0*/  BRA `(.L_x_21) ;  /* 0x0000000000047947 */ /* 0x000fea0003800000 */
.L_x_20:
[----:B------:R-:W-:Y:S06]  /*16c0*/  BAR.SYNC.DEFER_BLOCKING 0x0 ;  /* 0x0000000000007b1d */ /* 0x000fec0000010000 */
.L_x_21:
[----:B------:R-:W-:Y:S05]  /*16d0*/  BRA.U UP5, `(.L_x_22) ;  /* 0x0000001d05b07547 */ /* 0x000fea000b800000 */
[----:B------:R-:W2:Y:S01]  /*16e0*/  LDCU UR5, c[0x0][0x388] ;  /* 0x00007100ff0577ac */ /* 0x000ea20008000800 */
[----:B------:R-:W-:Y:S01]  /*16f0*/  PLOP3.LUT P1, PT, PT, PT, UP3, 0x80, 0x8 ;  /* 0x000000000008781c */ /* 0x000fe20003f2f038 */
[----:B------:R-:W-:Y:S01]  /*1700*/  IMAD.MOV.U32 R2, RZ, RZ, RZ ;  /* 0x000000ffff027224 */ /* 0x000fe200078e00ff */
[----:B------:R-:W-:Y:S01]  /*1710*/  ISETP.EQ.OR P2, PT, R3, RZ, P3 ;  /* 0x000000ff0300720c */ /* 0x000fe20001f42670 */
[----:B------:R-:W3:Y:S01]  /*1720*/  LDCU UR8, c[0x0][0x38c] ;  /* 0x00007180ff0877ac */ /* 0x000ee20008000800 */
[----:B------:R-:W-:Y:S01]  /*1730*/  PLOP3.LUT P1, PT, P1, PT, PT, 0x8, 0x80 ;  /* 0x000000000080781c */ /* 0x000fe20000f2e170 */
[----:B------:R-:W4:Y:S01]  /*1740*/  LDCU.64 UR6, c[0x0][0x390] ;  /* 0x00007200ff0677ac */ /* 0x000f220008000a00 */
[----:B------:R-:W-:Y:S02]  /*1750*/  USHF.L.U32 UR54, UR22, 0x6, URZ ;  /* 0x0000000616367899 */ /* 0x000fe400080006ff */
[----:B------:R-:W-:Y:S01]  /*1760*/  UISETP.NE.AND UP1, UPT, UR18, URZ, UPT ;  /* 0x000000ff1200728c */ /* 0x000fe2000bf25270 */
[----:B------:R-:W1:Y:S01]  /*1770*/  LDCU UR53, c[0x0][0x370] ;  /* 0x00006e00ff3577ac */ /* 0x000e620008000800 */
[----:B--2---:R-:W-:Y:S01]  /*1780*/  UIADD3 UR5, UPT, UPT, UR5, 0x1f, URZ ;  /* 0x0000001f05057890 */ /* 0x004fe2000fffe0ff */
[----:B------:R-:W2:Y:S03]  /*1790*/  LDCU.64 UR46, c[0x0][0x348] ;  /* 0x00006900ff2e77ac */ /* 0x000ea60008000a00 */
[----:B------:R-:W-:-:S02]  /*17a0*/  USHF.R.S32.HI UR4, URZ, 0x1f, UR5 ;  /* 0x0000001fff047899 */ /* 0x000fc40008011405 */
[----:B------:R-:W-:Y:S02]  /*17b0*/  ULOP3.LUT UR54, UR54, 0x40, URZ, 0xc0, !UPT ;  /* 0x0000004036367892 */ /* 0x000fe4000f8ec0ff */
[----:B------:R-:W-:Y:S01]  /*17c0*/  ULEA.HI UR4, UR4, UR5, URZ, 0x5 ;  /* 0x0000000504047291 */ /* 0x000fe2000f8f28ff */
[----:B------:R-:W1:Y:S03]  /*17d0*/  LDCU UR52, c[0x0][0x374] ;  /* 0x00006e80ff3477ac */ /* 0x000e660008000800 */
[----:B------:R-:W-:Y:S02]  /*17e0*/  USHF.R.S32.HI UR4, URZ, 0x5, UR4 ;  /* 0x00000005ff047899 */ /* 0x000fe40008011404 */
[----:B------:R-:W-:Y:S02]  /*17f0*/  USEL UR38, UR69, 0x2, UP1 ;  /* 0x0000000245267887 */ /* 0x000fe40008800000 */
[----:B---3--:R-:W-:Y:S01]  /*1800*/  UIMAD UR4, UR4, UR8, URZ ;  /* 0x00000008040472a4 */ /* 0x008fe2000f8e02ff */
[----:B------:R-:W-:Y:S01]  /*1810*/  UMOV UR27, 0x1 ;  /* 0x00000001001b7882 */ /* 0x000fe20000000000 */
[----:B------:R-:W-:-:S02]  /*1820*/  UMOV UR30, URZ ;  /* 0x000000ff001e7c82 */ /* 0x000fc40008000000 */
[----:B----4-:R-:W-:Y:S01]  /*1830*/  UIMAD UR4, UR4, UR6, URZ ;  /* 0x00000006040472a4 */ /* 0x010fe2000f8e02ff */
[----:B------:R-:W-:Y:S01]  /*1840*/  UMOV UR31, URZ ;  /* 0x000000ff001f7c82 */ /* 0x000fe20008000000 */
[----:B------:R-:W-:Y:S02]  /*1850*/  UMOV UR42, URZ ;  /* 0x000000ff002a7c82 */ /* 0x000fe40008000000 */
[----:B------:R-:W-:-:S04]  /*1860*/  UIMAD UR55, UR4, UR7, URZ ;  /* 0x00000007043772a4 */ /* 0x000fc8000f8e02ff */
[----:B------:R-:W-:Y:S02]  /*1870*/  UISETP.NE.AND UP2, UPT, UR55, URZ, UPT ;  /* 0x000000ff3700728c */ /* 0x000fe4000bf45270 */
[----:B------:R-:W-:-:S04]  /*1880*/  UISETP.LT.U32.AND UP0, UPT, UR55, 0xc, UPT ;  /* 0x0000000c3700788c */ /* 0x000fc8000bf01070 */
[----:B------:R-:W-:-:S04]  /*1890*/  USEL UR4, UR55, 0xc, UP0 ;  /* 0x0000000c37047887 */ /* 0x000fc80008000000 */
[----:B------:R-:W-:Y:S02]  /*18a0*/  UIADD3 UR5, UPT, UPT, UR4, -0x1, URZ ;  /* 0xffffffff04057890 */ /* 0x000fe4000fffe0ff */
[----:B------:R-:W-:Y:S02]  /*18b0*/  @!UP2 UIADD3 UR5, UPT, UPT, UR4, URZ, URZ ;  /* 0x000000ff0405a290 */ /* 0x000fe4000fffe0ff */
[----:B------:R-:W-:Y:S02]  /*18c0*/  UIADD3 UR51, UPT, UPT, UR55, -UR4, URZ ;  /* 0x8000000437337290 */ /* 0x000fe4000fffe0ff */
[----:B-12---:R-:W-:-:S12]  /*18d0*/  UIADD3 UR56, UPT, UPT, UR5, 0x1, URZ ;  /* 0x0000000105387890 */ /* 0x006fd8000fffe0ff */
.L_x_40:
[----:B------:R-:W1:Y:S01]  /*18e0*/  S2UR UR36, SR_CgaCtaId ;  /* 0x00000000002479c3 */ /* 0x000e620000008800 */
[----:B------:R-:W-:Y:S01]  /*18f0*/  UMOV UR4, 0x400 ;  /* 0x0000040000047882 */ /* 0x000fe20000000000 */
[----:B------:R-:W-:Y:S01]  /*1900*/  MOV R0, UR27 ;  /* 0x0000001b00007c02 */ /* 0x000fe20008000f00 */
[----:B------:R-:W-:Y:S02]  /*1910*/  UISETP.NE.AND UP0, UPT, UR55, URZ, UPT ;  /* 0x000000ff3700728c */ /* 0x000fe4000bf05270 */
[----:B------:R-:W-:Y:S01]  /*1920*/  ULEA UR19, UR19, UR54, 0x7 ;  /* 0x0000003613137291 */ /* 0x000fe2000f8e38ff */
[----:B------:R-:W-:Y:S01]  /*1930*/  SHF.L.U32 R0, R0, 0x1f, RZ ;  /* 0x0000001f00007819 */ /* 0x000fe200000006ff */
[----:B------:R-:W-:Y:S01]  /*1940*/  UMOV UR28, URZ ;  /* 0x000000ff001c7c82 */ /* 0x000fe20008000000 */
[----:B------:R-:W-:Y:S01]  /*1950*/  UMOV UR22, URZ ;  /* 0x000000ff00167c82 */ /* 0x000fe20008000000 */
[----:B------:R-:W-:Y:S01]  /*1960*/  UMOV UR21, URZ ;  /* 0x000000ff00157c82 */ /* 0x000fe20008000000 */
[----:B------:R-:W-:Y:S01]  /*1970*/  UMOV UR20, URZ ;  /* 0x000000ff00147c82 */ /* 0x000fe20008000000 */
[----:B-1----:R-:W-:-:S04]  /*1980*/  ULEA UR36, UR36, UR4, 0x18 ;  /* 0x0000000424247291 */ /* 0x002fc8000f8ec0ff */
[----:B------:R-:W-:-:S09]  /*1990*/  ULEA UR4, UR30, UR36, 0x3 ;  /* 0x000000241e047291 */ /* 0x000fd2000f8e18ff */
[----:B------:R1:W2:Y:S01]  /*19a0*/  SYNCS.PHASECHK.TRANS64.TRYWAIT P0, [UR4+0x60], R0 ;  /* 0x00006000ff0075a7 */ /* 0x0002a20008001104 */
[----:B------:R-:W-:-:S04]  /*19b0*/  ULEA.HI UR4, UR45, UR45, URZ, 0x1 ;  /* 0x0000002d2d047291 */ /* 0x000fc8000f8f08ff */
[----:B------:R-:W-:-:S04]  /*19c0*/  USHF.L.U32 UR4, UR4, 0x6, URZ ;  /* 0x0000000604047899 */ /* 0x000fc800080006ff */
[----:B------:R-:W-:Y:S01]  /*19d0*/  ULOP3.LUT UR43, UR54, 0xffffff80, UR4, 0xf8, !UPT ;  /* 0xffffff80362b7892 */ /* 0x000fe2000f8ef804 */
[----:B------:R-:W-:Y:S11]  /*19e0*/  BRA.U !UP0, `(.L_x_23) ;  /* 0x0000000508a87547 */ /* 0x000ff6000b800000 */
[----:B------:R-:W3:Y:S01]  /*19f0*/  LDCU.128 UR12, c[0x0][0x480] ;  /* 0x00009000ff0c77ac */ /* 0x000ee20008000c00 */
[----:B------:R-:W4:Y:S01]  /*1a00*/  LDCU.128 UR8, c[0x0][0x490] ;  /* 0x00009200ff0877ac */ /* 0x000f220008000c00 */
[----:B------:R-:W1:Y:S01]  /*1a10*/  LDCU.64 UR20, c[0x0][0x4c0] ;  /* 0x00009800ff1477ac */ /* 0x000e620008000a00 */
[----:B------:R-:W1:Y:S01]  /*1a20*/  LDCU.64 UR16, c[0x0][0x4f0] ;  /* 0x00009e00ff1077ac */ /* 0x000e620008000a00 */
[----:B------:R-:W1:Y:S01]  /*1a30*/  LDCU UR18, c[0x0][0x4c8] ;  /* 0x00009900ff1277ac */ /* 0x000e620008000800 */
[----:B---3--:R-:W-:Y:S02]  /*1a40*/  UIMAD.WIDE.U32 UR4, UR43, UR13, URZ ;  /* 0x0000000d2b0472a5 */ /* 0x008fe4000f8e00ff */
[----:B------:R-:W-:Y:S02]  /*1a50*/  UISETP.NE.AND UP0, UPT, UR12, 0x1, UPT ;  /* 0x000000010c00788c */ /* 0x000fe4000bf05270 */
[----:B------:R-:W-:Y:S01]  /*1a60*/  USHF.R.U32.HI UR5, URZ, UR14, UR5 ;  /* 0x0000000eff057299 */ /* 0x000fe20008011605 */
[----:B------:R-:W3:Y:S03]  /*1a70*/  LDCU UR48, c[0x0][0x38c] ;  /* 0x00007180ff3077ac */ /* 0x000ee60008000800 */
[----:B------:R-:W-:-:S02]  /*1a80*/  USEL UR5, UR43, UR5, !UP0 ;  /* 0x000000052b057287 */ /* 0x000fc4000c000000 */
[----:B------:R-:W-:Y:S02]  /*1a90*/  UISETP.NE.AND UP0, UPT, UR15, 0x1, UPT ;  /* 0x000000010f00788c */ /* 0x000fe4000bf05270 */
[----:B----4-:R-:W-:Y:S01]  /*1aa0*/  UIMAD.WIDE.U32 UR6, UR5, UR8, URZ ;  /* 0x00000008050672a5 */ /* 0x010fe2000f8e00ff */
[----:B------:R-:W4:Y:S01]  /*1ab0*/  LDCU UR8, c[0x0][0x4a0] ;  /* 0x00009400ff0877ac */ /* 0x000f220008000800 */
[----:B------:R-:W1:Y:S05]  /*1ac0*/  LDCU UR23, c[0x0][0x4cc] ;  /* 0x00009980ff1777ac */ /* 0x000e6a0008000800 */
[----:B------:R-:W-:Y:S01]  /*1ad0*/  UMOV UR4, UR7 ;  /* 0x0000000700047c82 */ /* 0x000fe20008000000 */
[----:B------:R-:W1:Y:S01]  /*1ae0*/  LDCU.64 UR40, c[0x0][0x390] ;  /* 0x00007200ff2877ac */ /* 0x000e620008000a00 */
[----:B------:R-:W-:Y:S01]  /*1af0*/  USHF.R.U32.HI UR4, URZ, UR9, UR4 ;  /* 0x00000009ff047299 */ /* 0x000fe20008011604 */
[----:B------:R-:W1:Y:S03]  /*1b00*/  LDCU UR9, c[0x0][0x4ec] ;  /* 0x00009d80ff0977ac */ /* 0x000e660008000800 */
[----:B------:R-:W-:-:S02]  /*1b10*/  USEL UR4, UR5, UR4, !UP0 ;  /* 0x0000000405047287 */ /* 0x000fc4000c000000 */
[----:B------:R-:W-:Y:S02]  /*1b20*/  UISETP.NE.AND UP0, UPT, UR10, 0x1, UPT ;  /* 0x000000010a00788c */ /* 0x000fe4000bf05270 */
[----:B------:R-:W-:Y:S01]  /*1b30*/  UIMAD.WIDE.U32 UR6, UR4, UR11, URZ ;  /* 0x0000000b040672a5 */ /* 0x000fe2000f8e00ff */
[----:B------:R-:W1:Y:S01]  /*1b40*/  LDCU.64 UR24, c[0x0][0x4d0] ;  /* 0x00009a00ff1877ac */ /* 0x000e620008000a00 */
[----:B------:R-:W-:-:S05]  /*1b50*/  UIADD3 UR42, UPT, UPT, UR56, UR31, URZ ;  /* 0x0000001f382a7290 */ /* 0x000fca000fffe0ff */
[----:B------:R-:W-:Y:S01]  /*1b60*/  UMOV UR6, UR7 ;  /* 0x0000000700067c82 */ /* 0x000fe20008000000 */
[----:B------:R-:W-:Y:S02]  /*1b70*/  UIADD3 UR7, UPT, UPT, -UR4, URZ, URZ ;  /* 0x000000ff04077290 */ /* 0x000fe4000fffe1ff */
[----:B----4-:R-:W-:Y:S02]  /*1b80*/  USHF.R.U32.HI UR6, URZ, UR8, UR6 ;  /* 0x00000008ff067299 */ /* 0x010fe40008011606 */
[----:B------:R-:W-:Y:S02]  /*1b90*/  UIADD3 UR8, UPT, UPT, -UR5, URZ, URZ ;  /* 0x000000ff05087290 */ /* 0x000fe4000fffe1ff */
[----:B------:R-:W-:Y:S02]  /*1ba0*/  USEL UR14, UR4, UR6, !UP0 ;  /* 0x00000006040e7287 */ /* 0x000fe4000c000000 */
[----:B------:R-:W-:Y:S02]  /*1bb0*/  UIMAD UR7, UR15, UR7, UR5 ;  /* 0x000000070f0772a4 */ /* 0x000fe4000f8e0205 */
[----:B------:R-:W-:-:S02]  /*1bc0*/  UIADD3 UR6, UPT, UPT, -UR14, URZ, URZ ;  /* 0x000000ff0e067290 */ /* 0x000fc4000fffe1ff */
[----:B------:R-:W-:Y:S02]  /*1bd0*/  UIMAD UR8, UR12, UR8, UR43 ;  /* 0x000000080c0872a4 */ /* 0x000fe4000f8e022b */
[----:B------:R-:W-:Y:S02]  /*1be0*/  UIMAD UR13, UR10, UR6, UR4 ;  /* 0x000000060a0d72a4 */ /* 0x000fe4000f8e0204 */
[----:B-1----:R-:W-:Y:S02]  /*1bf0*/  UIMAD UR11, UR8, UR20, UR9 ;  /* 0x00000014080b72a4 */ /* 0x002fe4000f8e0209 */
[----:B------:R-:W-:Y:S01]  /*1c00*/  UIMAD UR12, UR7, UR21, UR16 ;  /* 0x00000015070c72a4 */ /* 0x000fe2000f8e0210 */
[----:B------:R-:W1:Y:S02]  /*1c10*/  LDCU.64 UR4, c[0x0][0x4f8] ;  /* 0x00009f00ff0477ac */ /* 0x000e640008000a00 */
[----:B------:R-:W4:Y:S01]  /*1c20*/  LDCU UR6, c[0x0][0x500] ;  /* 0x0000a000ff0677ac */ /* 0x000f220008000800 */
[----:B------:R-:W-:Y:S01]  /*1c30*/  UIMAD UR13, UR13, UR18, UR17 ;  /* 0x000000120d0d72a4 */ /* 0x000fe2000f8e0211 */
[----:B------:R-:W-:Y:S01]  /*1c40*/  UMOV UR28, URZ ;  /* 0x000000ff001c7c82 */ /* 0x000fe20008000000 */
[----:B------:R-:W-:Y:S01]  /*1c50*/  UMOV UR7, UR30 ;  /* 0x0000001e00077c82 */ /* 0x000fe20008000000 */
[----:B------:R-:W-:Y:S01]  /*1c60*/  UMOV UR20, URZ ;  /* 0x000000ff00147c82 */ /* 0x000fe20008000000 */
[----:B------:R-:W-:Y:S01]  /*1c70*/  UMOV UR21, URZ ;  /* 0x000000ff00157c82 */ /* 0x000fe20008000000 */
[----:B---3--:R-:W-:-:S07]  /*1c80*/  UMOV UR22, URZ ;  /* 0x000000ff00167c82 */ /* 0x008fce0008000000 */
.L_x_29:
[----:B------:R-:W-:Y:S01]  /*1c90*/  @!P3 MOV R3, 0x8000 ;  /* 0x000080000003b802 */ /* 0x000fe20000000f00 */
[----:B------:R-:W-:Y:S01]  /*1ca0*/  ULEA UR9, UR7, UR36, 0x3 ;  /* 0x0000002407097291 */ /* 0x000fe2000f8e18ff */
[----:B-12---:R-:W-:Y:S11]  /*1cb0*/  @P0 BRA `(.L_x_24) ;  /* 0x0000000000100947 */ /* 0x006ff60003800000 */
[----:B------:R-:W-:Y:S04]  /*1cc0*/  MOV R0, UR27 ;  /* 0x0000001b00007c02 */ /* 0x000fe80008000f00 */
[----:B------:R-:W-:Y:S04]  /*1cd0*/  SHF.L.U32 R5, R0, 0x1f, RZ ;  /* 0x0000001f00057819 */ /* 0x000fe800000006ff */
[----:B------:R-:W2:Y:S02]  /*1ce0*/  SYNCS.PHASECHK.TRANS64.TRYWAIT P0, [UR9+0x60], R5 ;  /* 0x00006005ff0075a7 */ /* 0x000ea40008001109 */
[----:B--2---:R-:W-:Y:S05]  /*1cf0*/  @!P0 BRA `(.L_x_25) ;  /* 0x0000008000288947 */ /* 0x004fea0003800000 */
.L_x_24:
[----:B------:R3:W-:Y:S01]  /*1d00*/  @!P3 SYNCS.ARRIVE.TRANS64 RZ, [UR9], R3 ;  /* 0x00000003ffffb9a7 */ /* 0x0007e20008000009 */
[----:B------:R-:W-:Y:S04]  /*1d10*/  ULOP3.LUT UR8, UR38, 0x2, URZ, 0xfc, !UPT ;  /* 0x0000000226087892 */ /* 0x000fe8000f8efcff */
[----:B------:R-:W-:Y:S09]  /*1d20*/  UISETP.NE.AND UP0, UPT, UR8, 0x2, UPT ;  /* 0x000000020800788c */ /* 0x000ff2000bf05270 */
[----:B------:R-:W-:Y:S05]  /*1d30*/  BRA.U UP0, `(.L_x_26) ;  /* 0x0000000100047547 */ /* 0x000fea000b800000 */
[----:B-1--4-:R-:W-:Y:S05]  /*1d40*/  BPT.TRAP 0x1 ;  /* 0x000000040000795c */ /* 0x012fea0000300000 */
.L_x_26:
[----:B------:R-:W-:Y:S04]  /*1d50*/  BSSY.RECONVERGENT B0, `(.L_x_27) ;  /* 0x0000003000007945 */ /* 0x000fe80003800200 */
[----:B------:R-:W-:Y:S05]  /*1d60*/  @P2 BRA `(.L_x_28) ;  /* 0x0000000000042947 */ /* 0x000fea0003800000 */
[----:B-1--4-:R-:W-:Y:S05]  /*1d70*/  BPT.TRAP 0x1 ;  /* 0x000000040000795c */ /* 0x012fea0000300000 */
.L_x_28:
[----:B-1--4-:R-:W-:Y:S05]  /*1d80*/  BSYNC.RECONVERGENT B0 ;  /* 0x0000000000007941 */ /* 0x012fea0003800200 */
.L_x_27:
[----:B------:R-:W-:Y:S02]  /*1d90*/  UIADD3 UR8, UPT, UPT, UR7, 0x1, URZ ;  /* 0x0000000107087890 */ /* 0x000fe4000fffe0ff */
[----:B------:R-:W-:Y:S02]  /*1da0*/  UIMAD UR15, UR20, UR23, UR4 ;  /* 0x00000017140f72a4 */ /* 0x000fe4000f8e0204 */
[----:B------:R-:W-:Y:S02]  /*1db0*/  UISETP.NE.AND UP0, UPT, UR8, 0xc, UPT ;  /* 0x0000000c0800788c */ /* 0x000fe4000bf05270 */
[----:B------:R-:W-:Y:S02]  /*1dc0*/  ULEA UR16, UR7, UR36, 0xd ;  /* 0x0000002407107291 */ /* 0x000fe4000f8e68ff */
[----:B------:R-:W-:Y:S02]  /*1dd0*/  USEL UR10, URZ, 0x1, UP0 ;  /* 0x00000001ff0a7887 */ /* 0x000fe40008000000 */
[----:B------:R-:W-:Y:S02]  /*1de0*/  USEL UR30, UR8, URZ, UP0 ;  /* 0x000000ff081e7287 */ /* 0x000fe40008000000 */
[----:B------:R-:W-:Y:S02]  /*1df0*/  ULOP3.LUT UR27, UR27, UR10, URZ, 0x3c, !UPT ;  /* 0x0000000a1b1b7292 */ /* 0x000fe4000f8e3cff */
[----:B------:R-:W-:Y:S02]  /*1e00*/  ULEA UR8, UR30, UR36, 0x3 ;  /* 0x000000241e087291 */ /* 0x000fe4000f8e18ff */
[----:B------:R-:W-:Y:S02]  /*1e10*/  UIADD3 UR34, UP0, UPT, UR46, 0x80, URZ ;  /* 0x000000802e227890 */ /* 0x000fe4000ff1e0ff */
[----:B------:R-:W-:Y:S01]  /*1e20*/  ULOP3.LUT UR9, UR9, 0xfefffff8, URZ, 0xc0, !UPT ;  /* 0xfefffff809097892 */ /* 0x000fe2000f8ec0ff */
[----:B--2---:R-:W-:Y:S01]  /*1e30*/  MOV R0, UR27 ;  /* 0x0000001b00007c02 */ /* 0x004fe20008000f00 */
[----:B------:R-:W-:Y:S02]  /*1e40*/  USHF.L.U32 UR10, UR28, 0x5, URZ ;  /* 0x000000051c0a7899 */ /* 0x000fe400080006ff */
[----:B------:R-:W-:Y:S01]  /*1e50*/  UIADD3.X UR35, UPT, UPT, URZ, UR47, URZ, UP0, !UPT ;  /* 0x0000002fff237290 */ /* 0x000fe200087fe4ff */
[----:B---3--:R-:W-:Y:S01]  /*1e60*/  SHF.L.U32 R3, R0, 0x1f, RZ ;  /* 0x0000001f00037819 */ /* 0x008fe200000006ff */
[----:B------:R-:W-:Y:S02]  /*1e70*/  UIADD3 UR32, UP3, UPT, UR46, 0x200, URZ ;  /* 0x000002002e207890 */ /* 0x000fe4000ff7e0ff */
[----:B------:R-:W-:Y:S01]  /*1e80*/  UIADD3 UR37, UPT, UPT, UR20, 0x1, URZ ;  /* 0x0000000114257890 */ /* 0x000fe2000fffe0ff */
[----:B------:R3:W1:Y:S01]  /*1e90*/  SYNCS.PHASECHK.TRANS64.TRYWAIT P0, [UR8+0x60], R3 ;  /* 0x00006003ff0075a7 */ /* 0x0006620008001108 */
[----:B------:R-:W-:Y:S02]  /*1ea0*/  UIMAD UR8, UR21, UR24, UR5 ;  /* 0x00000018150872a4 */ /* 0x000fe4000f8e0205 */
[----:B------:R-:W-:Y:S02]  /*1eb0*/  UIMAD UR7, UR22, UR25, UR6 ;  /* 0x00000019160772a4 */ /* 0x000fe4000f8e0206 */
[----:B------:R-:W-:Y:S02]  /*1ec0*/  ULEA UR15, UR8, UR15, 0x5 ;  /* 0x0000000f080f7291 */ /* 0x000fe4000f8e28ff */
[----:B------:R-:W-:Y:S02]  /*1ed0*/  UIADD3 UR8, UPT, UPT, UR16, 0x8400, URZ ;  /* 0x0000840010087890 */ /* 0x000fe4000fffe0ff */
[----:B------:R-:W-:Y:S02]  /*1ee0*/  ULEA UR7, UR7, UR15, 0xa ;  /* 0x0000000f07077291 */ /* 0x000fe4000f8e50ff */
[----:B------:R-:W-:Y:S02]  /*1ef0*/  UIADD3.X UR33, UPT, UPT, URZ, UR47, URZ, UP3, !UPT ;  /* 0x0000002fff217290 */ /* 0x000fe40009ffe4ff */
[----:B------:R-:W-:Y:S02]  /*1f00*/  UPRMT UR7, UR7, 0x5410, URZ ;  /* 0x0000541007077896 */ /* 0x000fe400080000ff */
[----:B------:R-:W-:Y:S02]  /*1f10*/  UIADD3 UR16, UPT, UPT, UR16, 0x20400, URZ ;  /* 0x0002040010107890 */ /* 0x000fe4000fffe0ff */
[----:B------:R-:W-:Y:S02]  /*1f20*/  UISETP.NE.AND UP2, UPT, UR37, UR48, UPT ;  /* 0x000000302500728c */ /* 0x000fe4000bf45270 */
[----:B------:R-:W-:Y:S02]  /*1f30*/  UIADD3 UR29, UPT, UPT, UR21, 0x1, URZ ;  /* 0x00000001151d7890 */ /* 0x000fe4000fffe0ff */
[----:B------:R-:W-:Y:S02]  /*1f40*/  UIADD3 UR26, UPT, UPT, UR22, 0x1, URZ ;  /* 0x00000001161a7890 */ /* 0x000fe4000fffe0ff */
[----:B------:R-:W-:Y:S01]  /*1f50*/  UIADD3 UR31, UPT, UPT, UR31, 0x1, URZ ;  /* 0x000000011f1f7890 */ /* 0x000fe2000fffe0ff */
[----:B------:R-:W-:Y:S01]  /*1f60*/  UMOV UR44, 0x0 ;  /* 0x00000000002c7882 */ /* 0x000fe20000000000 */
[----:B------:R-:W-:Y:S01]  /*1f70*/  UMOV UR45, 0x10000000 ;  /* 0x10000000002d7882 */ /* 0x000fe20000000000 */
[----:B------:R-:W-:Y:S02]  /*1f80*/  UMOV UR17, UR9 ;  /* 0x0000000900117c82 */ /* 0x000fe40008000000 */
[----:B------:R-:W-:Y:S01]  /*1f90*/  @UP2 UIADD3 UR29, UPT, UPT, UR21, URZ, URZ ;  /* 0x000000ff151d2290 */ /* 0x000fe2000fffe0ff */
[----:B------:R2:W-:Y:S01]  /*1fa0*/  UTMALDG.5D.IM2COL.2CTA [UR8], [UR34], UR7, desc[UR44] ;  /* 0x00002c08220073b4 */ /* 0x0005e20008261007 */
[----:B------:R-:W-:Y:S02]  /*1fb0*/  UMOV UR18, UR10 ;  /* 0x0000000a00127c82 */ /* 0x000fe40008000000 */
[----:B------:R-:W-:Y:S01]  /*1fc0*/  UISETP.NE.AND UP1, UPT, UR29, UR40, UPT ;  /* 0x000000281d00728c */ /* 0x000fe2000bf25270 */
[----:B------:R4:W-:Y:S10]  /*1fd0*/  UTMALDG.5D.2CTA [UR16], [UR32], desc[UR44] ;  /* 0x00002c10200075b4 */ /* 0x0009f40008221000 */
[----:B------:R-:W-:Y:S04]  /*1fe0*/  @UP1 UIADD3 UR26, UPT, UPT, UR22, URZ, URZ ;  /* 0x000000ff161a1290 */ /* 0x000fe8000fffe0ff */
[----:B------:R-:W-:Y:S02]  /*1ff0*/  UISETP.NE.AND UP0, UPT, UR26, UR41, UPT ;  /* 0x000000291a00728c */ /* 0x000fe4000bf05270 */
[----:B--2---:R-:W-:Y:S09]  /*2000*/  UIADD3 UR8, UPT, UPT, UR28, 0x1, URZ ;  /* 0x000000011c087890 */ /* 0x004ff2000fffe0ff */
[----:B------:R-:W-:Y:S01]  /*2010*/  @UP0 UIADD3 UR8, UPT, UPT, UR28, URZ, URZ ;  /* 0x000000ff1c080290 */ /* 0x000fe2000fffe0ff */
[----:B------:R-:W-:Y:S01]  /*2020*/  UMOV UR7, UR30 ;  /* 0x0000001e00077c82 */ /* 0x000fe20008000000 */
[----:B----4-:R-:W-:Y:S02]  /*2030*/  USEL UR22, UR26, URZ, UP0 ;  /* 0x000000ff1a167287 */ /* 0x010fe40008000000 */
[----:B------:R-:W-:Y:S02]  /*2040*/  UISETP.NE.AND UP0, UPT, UR31, UR42, UPT ;  /* 0x0000002a1f00728c */ /* 0x000fe4000bf05270 */
[----:B------:R-:W-:Y:S02]  /*2050*/  USEL UR20, UR37, URZ, UP2 ;  /* 0x000000ff25147287 */ /* 0x000fe40009000000 */
[----:B------:R-:W-:Y:S01]  /*2060*/  USEL UR21, UR29, URZ, UP1 ;  /* 0x000000ff1d157287 */ /* 0x000fe20008800000 */
[----:B------:R-:W-:Y:S04]  /*2070*/  UMOV UR28, UR8 ;  /* 0x00000008001c7c82 */ /* 0x000fe80008000000 */
[----:B---3--:R-:W-:Y:S07]  /*2080*/  BRA.U UP0, `(.L_x_29) ;  /* 0xfffffffd00007547 */ /* 0x008fee000b83ffff */
.L_x_23:
[----:B------:R-:W-:Y:S01]  /*2090*/  ULEA UR4, UR30, UR36, 0x3 ;  /* 0x000000241e047291 */ /* 0x000fe2000f8e18ff */
[----:B-1----:R-:W-:Y:S01]  /*20a0*/  MOV R0, UR27 ;  /* 0x0000001b00007c02 */ /* 0x002fe20008000f00 */
[----:B------:R-:W-:Y:S01]  /*20b0*/  @!P1 SYNCS.ARRIVE.TRANS64.A1T0 RZ, [UR36+0x108], RZ ;  /* 0x000108ffffff99a7 */ /* 0x000fe20008100024 */
[----:B------:R-:W-:Y:S02]  /*20c0*/  UISETP.GE.AND UP0, UPT, UR51, 0x1, UPT ;  /* 0x000000013300788c */ /* 0x000fe4000bf06270 */
[----:B------:R-:W-:-:S04]  /*20d0*/  SHF.L.U32 R0, R0, 0x1f, RZ ;  /* 0x0000001f00007819 */ /* 0x000fc800000006ff */
[----:B--2---:R1:W2:Y:S03]  /*20e0*/  SYNCS.PHASECHK.TRANS64.TRYWAIT P0, [UR4+0x60], R0 ;  /* 0x00006000ff0075a7 */ /* 0x0042a60008001104 */
[----:B------:R-:W-:Y:S05]  /*20f0*/  BRA.U !UP0, `(.L_x_30) ;  /* 0x0000000508a07547 */ /* 0x000fea000b800000 */
[----:B------:R-:W3:Y:S01]  /*2100*/  LDCU.128 UR8, c[0x0][0x480] ;  /* 0x00009000ff0877ac */ /* 0x000ee20008000c00 */
[----:B------:R-:W4:Y:S01]  /*2110*/  LDCU.128 UR32, c[0x0][0x490] ;  /* 0x00009200ff2077ac */ /* 0x000f220008000c00 */
[----:B------:R-:W1:Y:S01]  /*2120*/  LDCU UR13, c[0x0][0x4c8] ;  /* 0x00009900ff0d77ac */ /* 0x000e620008000800 */
        /* <DEDUP_REMOVED lines=10> */
[----:B------:R-:W1:Y:S05]  /*21d0*/  LDCU.64 UR40, c[0x0][0x390] ;  /* 0x00007200ff2877ac */ /* 0x000e6a0008000a00 */
[----:B------:R-:W-:Y:S01]  /*21e0*/  UMOV UR4, UR7 ;  /* 0x0000000700047c82 */ /* 0x000fe20008000000 */
[----:B------:R-:W1:Y:S01]  /*21f0*/  LDCU.64 UR24, c[0x0][0x4d0] ;  /* 0x00009a00ff1877ac */ /* 0x000e620008000a00 */
[----:B------:R-:W-:Y:S01]  /*2200*/  USHF.R.U32.HI UR4, URZ, UR33, UR4 ;  /* 0x00000021ff047299 */ /* 0x000fe20008011604 */
[----:B------:R-:W4:Y:S03]  /*2210*/  LDCU.64 UR32, c[0x0][0x4c0] ;  /* 0x00009800ff2077ac */ /* 0x000f260008000a00 */
[----:B------:R-:W-:-:S02]  /*2220*/  USEL UR4, UR5, UR4, !UP0 ;  /* 0x0000000405047287 */ /* 0x000fc4000c000000 */
[----:B------:R-:W-:Y:S02]  /*2230*/  UISETP.NE.AND UP0, UPT, UR34, 0x1, UPT ;  /* 0x000000012200788c */ /* 0x000fe4000bf05270 */
[----:B------:R-:W-:Y:S02]  /*2240*/  UIMAD.WIDE.U32 UR6, UR4, UR35, URZ ;  /* 0x00000023040672a5 */ /* 0x000fe4000f8e00ff */
[----:B------:R-:W-:Y:S01]  /*2250*/  UIADD3 UR42, UPT, UPT, UR51, UR42, URZ ;  /* 0x0000002a332a7290 */ /* 0x000fe2000fffe0ff */
[----:B------:R-:W-:-:S04]  /*2260*/  UMOV UR37, UR51 ;  /* 0x0000003300257c82 */ /* 0x000fc80008000000 */
[----:B------:R-:W-:Y:S01]  /*2270*/  UMOV UR6, UR7 ;  /* 0x0000000700067c82 */ /* 0x000fe20008000000 */
[----:B------:R-:W-:Y:S02]  /*2280*/  UIADD3 UR7, UPT, UPT, -UR5, URZ, URZ ;  /* 0x000000ff05077290 */ /* 0x000fe4000fffe1ff */
[----:B---3--:R-:W-:Y:S02]  /*2290*/  USHF.R.U32.HI UR6, URZ, UR9, UR6 ;  /* 0x00000009ff067299 */ /* 0x008fe40008011606 */
[----:B------:R-:W-:Y:S02]  /*22a0*/  UIMAD UR7, UR8, UR7, UR43 ;  /* 0x00000007080772a4 */ /* 0x000fe4000f8e022b */
[----:B------:R-:W-:Y:S02]  /*22b0*/  USEL UR14, UR4, UR6, !UP0 ;  /* 0x00000006040e7287 */ /* 0x000fe4000c000000 */
[----:B------:R-:W-:Y:S02]  /*22c0*/  UIADD3 UR6, UPT, UPT, -UR4, URZ, URZ ;  /* 0x000000ff04067290 */ /* 0x000fe4000fffe1ff */
[----:B------:R-:W-:-:S02]  /*22d0*/  UIADD3 UR9, UPT, UPT, -UR14, URZ, URZ ;  /* 0x000000ff0e097290 */ /* 0x000fc4000fffe1ff */
[----:B------:R-:W-:Y:S02]  /*22e0*/  UIMAD UR12, UR11, UR6, UR5 ;  /* 0x000000060b0c72a4 */ /* 0x000fe4000f8e0205 */
[----:B------:R-:W-:Y:S02]  /*22f0*/  UIMAD UR9, UR34, UR9, UR4 ;  /* 0x00000009220972a4 */ /* 0x000fe4000f8e0204 */
[----:B----4-:R-:W-:Y:S01]  /*2300*/  UIMAD UR11, UR7, UR32, UR10 ;  /* 0x00000020070b72a4 */ /* 0x010fe2000f8e020a */
[----:B------:R-:W3:Y:S02]  /*2310*/  LDCU UR43, c[0x0][0x38c] ;  /* 0x00007180ff2b77ac */ /* 0x000ee40008000800 */
[----:B------:R-:W4:Y:S01]  /*2320*/  LDCU UR6, c[0x0][0x500] ;  /* 0x0000a000ff0677ac */ /* 0x000f220008000800 */
[----:B------:R-:W2:Y:S01]  /*2330*/  LDCU.64 UR4, c[0x0][0x4f8] ;  /* 0x00009f00ff0477ac */ /* 0x000ea20008000a00 */
[----:B-1----:R-:W-:Y:S02]  /*2340*/  UIMAD UR12, UR12, UR33, UR16 ;  /* 0x000000210c0c72a4 */ /* 0x002fe4000f8e0210 */
[----:B------:R-:W-:Y:S01]  /*2350*/  UIMAD UR13, UR9, UR13, UR17 ;  /* 0x0000000d090d72a4 */ /* 0x000fe2000f8e0211 */
[----:B------:R-:W-:-:S11]  /*2360*/  UMOV UR7, UR30 ;  /* 0x0000001e00077c82 */ /* 0x000fd60008000000 */
.L_x_36:
[----:B------:R-:W-:Y:S01]  /*2370*/  @!P3 MOV R3, 0x8000 ;  /* 0x000080000003b802 */ /* 0x000fe20000000f00 */
[----:B------:R-:W-:Y:S01]  /*2380*/  ULEA UR9, UR7, UR36, 0x3 ;  /* 0x0000002407097291 */ /* 0x000fe2000f8e18ff */
[----:B--2---:R-:W-:Y:S11]  /*2390*/  @P0 BRA `(.L_x_31) ;  /* 0x0000000000100947 */ /* 0x004ff60003800000 */
[----:B------:R-:W-:Y:S04]  /*23a0*/  MOV R0, UR27 ;  /* 0x0000001b00007c02 */ /* 0x000fe80008000f00 */
[----:B------:R-:W-:Y:S04]  /*23b0*/  SHF.L.U32 R5, R0, 0x1f, RZ ;  /* 0x0000001f00057819 */ /* 0x000fe800000006ff */
[----:B------:R-:W1:Y:S02]  /*23c0*/  SYNCS.PHASECHK.TRANS64.TRYWAIT P0, [UR9+0x60], R5 ;  /* 0x00006005ff0075a7 */ /* 0x000e640008001109 */
[----:B-1----:R-:W-:Y:S05]  /*23d0*/  @!P0 BRA `(.L_x_32) ;  /* 0x0000007800888947 */ /* 0x002fea0003800000 */
.L_x_31:
[----:B------:R2:W-:Y:S01]  /*23e0*/  @!P3 SYNCS.ARRIVE.TRANS64 RZ, [UR9], R3 ;  /* 0x00000003ffffb9a7 */ /* 0x0005e20008000009 */
[----:B------:R-:W-:Y:S04]  /*23f0*/  ULOP3.LUT UR8, UR38, 0x2, URZ, 0xfc, !UPT ;  /* 0x0000000226087892 */ /* 0x000fe8000f8efcff */
[----:B------:R-:W-:Y:S09]  /*2400*/  UISETP.NE.AND UP0, UPT, UR8, 0x2, UPT ;  /* 0x000000020800788c */ /* 0x000ff2000bf05270 */
[----:B------:R-:W-:Y:S05]  /*2410*/  BRA.U UP0, `(.L_x_33) ;  /* 0x0000000100047547 */ /* 0x000fea000b800000 */
[----:B---34-:R-:W-:Y:S05]  /*2420*/  BPT.TRAP 0x1 ;  /* 0x000000040000795c */ /* 0x018fea0000300000 */
.L_x_33:
[----:B------:R-:W-:Y:S04]  /*2430*/  BSSY.RECONVERGENT B0, `(.L_x_34) ;  /* 0x0000003000007945 */ /* 0x000fe80003800200 */
[----:B------:R-:W-:Y:S05]  /*2440*/  @P2 BRA `(.L_x_35) ;  /* 0x0000000000042947 */ /* 0x000fea0003800000 */
[----:B---34-:R-:W-:Y:S05]  /*2450*/  BPT.TRAP 0x1 ;  /* 0x000000040000795c */ /* 0x018fea0000300000 */
.L_x_35:
[----:B---34-:R-:W-:Y:S05]  /*2460*/  BSYNC.RECONVERGENT B0 ;  /* 0x0000000000007941 */ /* 0x018fea0003800200 */
.L_x_34:
[----:B------:R-:W-:Y:S02]  /*2470*/  UIADD3 UR8, UPT, UPT, UR7, 0x1, URZ ;  /* 0x0000000107087890 */ /* 0x000fe4000fffe0ff */
[----:B------:R-:W-:Y:S02]  /*2480*/  UIMAD UR16, UR20, UR23, UR4 ;  /* 0x00000017141072a4 */ /* 0x000fe4000f8e0204 */
[----:B------:R-:W-:Y:S02]  /*2490*/  UISETP.NE.AND UP0, UPT, UR8, 0xc, UPT ;  /* 0x0000000c0800788c */ /* 0x000fe4000bf05270 */
[----:B------:R-:W-:Y:S02]  /*24a0*/  UIMAD UR15, UR21, UR24, UR5 ;  /* 0x00000018150f72a4 */ /* 0x000fe4000f8e0205 */
[----:B------:R-:W-:Y:S02]  /*24b0*/  USEL UR10, URZ, 0x1, UP0 ;  /* 0x00000001ff0a7887 */ /* 0x000fe40008000000 */
[----:B------:R-:W-:Y:S02]  /*24c0*/  USEL UR30, UR8, URZ, UP0 ;  /* 0x000000ff081e7287 */ /* 0x000fe40008000000 */
[----:B------:R-:W-:Y:S02]  /*24d0*/  ULOP3.LUT UR27, UR27, UR10, URZ, 0x3c, !UPT ;  /* 0x0000000a1b1b7292 */ /* 0x000fe4000f8e3cff */
[----:B------:R-:W-:Y:S02]  /*24e0*/  ULEA UR8, UR30, UR36, 0x3 ;  /* 0x000000241e087291 */ /* 0x000fe4000f8e18ff */
[----:B------:R-:W-:Y:S02]  /*24f0*/  ULEA UR17, UR7, UR36, 0xd ;  /* 0x0000002407117291 */ /* 0x000fe4000f8e68ff */
[----:B------:R-:W-:Y:S01]  /*2500*/  UIMAD UR7, UR22, UR25, UR6 ;  /* 0x00000019160772a4 */ /* 0x000fe2000f8e0206 */
[----:B-1----:R-:W-:Y:S01]  /*2510*/  MOV R0, UR27 ;  /* 0x0000001b00007c02 */ /* 0x002fe20008000f00 */
[----:B------:R-:W-:Y:S02]  /*2520*/  ULEA UR15, UR15, UR16, 0x5 ;  /* 0x000000100f0f7291 */ /* 0x000fe4000f8e28ff */
[----:B------:R-:W-:Y:S01]  /*2530*/  UIADD3 UR34, UP0, UPT, UR46, 0x80, URZ ;  /* 0x000000802e227890 */ /* 0x000fe2000ff1e0ff */
[----:B--2---:R-:W-:Y:S01]  /*2540*/  SHF.L.U32 R3, R0, 0x1f, RZ ;  /* 0x0000001f00037819 */ /* 0x004fe200000006ff */
[----:B------:R-:W-:Y:S02]  /*2550*/  ULEA UR7, UR7, UR15, 0xa ;  /* 0x0000000f07077291 */ /* 0x000fe4000f8e50ff */
[----:B------:R-:W-:Y:S01]  /*2560*/  ULOP3.LUT UR9, UR9, 0xfefffff8, URZ, 0xc0, !UPT ;  /* 0xfefffff809097892 */ /* 0x000fe2000f8ec0ff */
[----:B------:R1:W2:Y:S01]  /*2570*/  SYNCS.PHASECHK.TRANS64.TRYWAIT P0, [UR8+0x60], R3 ;  /* 0x00006003ff0075a7 */ /* 0x0002a20008001108 */
[----:B------:R-:W-:Y:S02]  /*2580*/  USHF.L.U32 UR10, UR28, 0x5, URZ ;  /* 0x000000051c0a7899 */ /* 0x000fe400080006ff */
[----:B------:R-:W-:Y:S02]  /*2590*/  UIADD3.X UR35, UPT, UPT, URZ, UR47, URZ, UP0, !UPT ;  /* 0x0000002fff237290 */ /* 0x000fe400087fe4ff */
[----:B------:R-:W-:Y:S02]  /*25a0*/  UIADD3 UR8, UPT, UPT, UR17, 0x8400, URZ ;  /* 0x0000840011087890 */ /* 0x000fe4000fffe0ff */
[----:B------:R-:W-:Y:S02]  /*25b0*/  UPRMT UR7, UR7, 0x5410, URZ ;  /* 0x0000541007077896 */ /* 0x000fe400080000ff */
[----:B------:R-:W-:Y:S02]  /*25c0*/  UIADD3 UR32, UP3, UPT, UR46, 0x200, URZ ;  /* 0x000002002e207890 */ /* 0x000fe4000ff7e0ff */
[----:B------:R-:W-:Y:S02]  /*25d0*/  UIADD3 UR16, UPT, UPT, UR17, 0x20400, URZ ;  /* 0x0002040011107890 */ /* 0x000fe4000fffe0ff */
[----:B------:R-:W-:Y:S02]  /*25e0*/  UIADD3.X UR33, UPT, UPT, URZ, UR47, URZ, UP3, !UPT ;  /* 0x0000002fff217290 */ /* 0x000fe40009ffe4ff */
[----:B------:R-:W-:Y:S02]  /*25f0*/  UIADD3 UR31, UPT, UPT, UR20, 0x1, URZ ;  /* 0x00000001141f7890 */ /* 0x000fe4000fffe0ff */
[----:B------:R-:W-:Y:S02]  /*2600*/  UIADD3 UR29, UPT, UPT, UR21, 0x1, URZ ;  /* 0x00000001151d7890 */ /* 0x000fe4000fffe0ff */
[----:B------:R-:W-:Y:S02]  /*2610*/  UISETP.NE.AND UP2, UPT, UR31, UR43, UPT ;  /* 0x0000002b1f00728c */ /* 0x000fe4000bf45270 */
[----:B------:R-:W-:Y:S01]  /*2620*/  UIADD3 UR26, UPT, UPT, UR22, 0x1, URZ ;  /* 0x00000001161a7890 */ /* 0x000fe2000fffe0ff */
[----:B------:R-:W-:Y:S01]  /*2630*/  UMOV UR44, 0x0 ;  /* 0x00000000002c7882 */ /* 0x000fe20000000000 */
[----:B------:R-:W-:Y:S01]  /*2640*/  UMOV UR45, 0x10000000 ;  /* 0x10000000002d7882 */ /* 0x000fe20000000000 */
[----:B------:R-:W-:Y:S01]  /*2650*/  UMOV UR17, UR9 ;  /* 0x0000000900117c82 */ /* 0x000fe20008000000 */
[----:B------:R3:W-:Y:S01]  /*2660*/  UTMALDG.5D.IM2COL.2CTA [UR8], [UR34], UR7, desc[UR44] ;  /* 0x00002c08220073b4 */ /* 0x0007e20008261007 */
[----:B------:R-:W-:Y:S04]  /*2670*/  UMOV UR18, UR10 ;  /* 0x0000000a00127c82 */ /* 0x000fe80008000000 */
[----:B------:R-:W-:Y:S04]  /*2680*/  @UP2 UIADD3 UR29, UPT, UPT, UR21, URZ, URZ ;  /* 0x000000ff151d2290 */ /* 0x000fe8000fffe0ff */
[----:B------:R-:W-:Y:S01]  /*2690*/  UISETP.NE.AND UP1, UPT, UR29, UR40, UPT ;  /* 0x000000281d00728c */ /* 0x000fe2000bf25270 */
[----:B------:R4:W-:Y:S10]  /*26a0*/  UTMALDG.5D.2CTA [UR16], [UR32], desc[UR44] ;  /* 0x00002c10200075b4 */ /* 0x0009f40008221000 */
[----:B------:R-:W-:Y:S04]  /*26b0*/  @UP1 UIADD3 UR26, UPT, UPT, UR22, URZ, URZ ;  /* 0x000000ff161a1290 */ /* 0x000fe8000fffe0ff */
[----:B------:R-:W-:Y:S02]  /*26c0*/  UISETP.NE.AND UP0, UPT, UR26, UR41, UPT ;  /* 0x000000291a00728c */ /* 0x000fe4000bf05270 */
[----:B---3--:R-:W-:Y:S09]  /*26d0*/  UIADD3 UR8, UPT, UPT, UR28, 0x1, URZ ;  /* 0x000000011c087890 */ /* 0x008ff2000fffe0ff */
[----:B------:R-:W-:Y:S02]  /*26e0*/  @UP0 UIADD3 UR8, UPT, UPT, UR28, URZ, URZ ;  /* 0x000000ff1c080290 */ /* 0x000fe4000fffe0ff */
[----:B------:R-:W-:Y:S02]  /*26f0*/  UIADD3 UR7, UPT, UPT, UR37, -0x1, URZ ;  /* 0xffffffff25077890 */ /* 0x000fe4000fffe0ff */
[----:B----4-:R-:W-:Y:S02]  /*2700*/  USEL UR22, UR26, URZ, UP0 ;  /* 0x000000ff1a167287 */ /* 0x010fe40008000000 */
[----:B------:R-:W-:Y:S02]  /*2710*/  UISETP.GT.U32.AND UP0, UPT, UR37, 0x1, UPT ;  /* 0x000000012500788c */ /* 0x000fe4000bf04070 */
[----:B------:R-:W-:Y:S02]  /*2720*/  USEL UR20, UR31, URZ, UP2 ;  /* 0x000000ff1f147287 */ /* 0x000fe40009000000 */
[----:B------:R-:W-:Y:S01]  /*2730*/  USEL UR21, UR29, URZ, UP1 ;  /* 0x000000ff1d157287 */ /* 0x000fe20008800000 */
[----:B------:R-:W-:Y:S01]  /*2740*/  UMOV UR37, UR7 ;  /* 0x0000000700257c82 */ /* 0x000fe20008000000 */
[----:B------:R-:W-:Y:S01]  /*2750*/  UMOV UR7, UR30 ;  /* 0x0000001e00077c82 */ /* 0x000fe20008000000 */
[----:B------:R-:W-:Y:S02]  /*2760*/  UMOV UR28, UR8 ;  /* 0x00000008001c7c82 */ /* 0x000fe40008000000 */
[----:B-1----:R-:W-:Y:S07]  /*2770*/  BRA.U UP0, `(.L_x_36) ;  /* 0xfffffff900fc7547 */ /* 0x002fee000b83ffff */
.L_x_30:
[----:B------:R-:W-:Y:S01]  /*2780*/  SHF.L.U32 R3, R2, 0x1f, RZ ;  /* 0x0000001f02037819 */ /* 0x000fe200000006ff */
[----:B------:R-:W-:-:S03]  /*2790*/  NOP ;  /* 0x0000000000007918 */ /* 0x000fc60000000000 */
[----:B--2---:R-:W2:Y:S02]  /*27a0*/  SYNCS.PHASECHK.TRANS64.TRYWAIT P0, [UR36+0x110], R3 ;  /* 0x00011003ff0075a7 */ /* 0x004ea40008001124 */
[----:B--2---:R-:W-:Y:S05]  /*27b0*/  @!P0 BRA `(.L_x_37) ;  /* 0x0000007400a88947 */ /* 0x004fea0003800000 */
.L_x_154:
[----:B------:R-:W2:Y:S01]  /*27c0*/  LDS.128 R4, [UR36+0x150] ;  /* 0x00015024ff047984 */ /* 0x000ea20008000c00 */
[----:B------:R-:W-:Y:S02]  /*27d0*/  UIADD3 UR4, UPT, UPT, UR36, 0x118, URZ ;  /* 0x0000011824047890 */ /* 0x000fe4000fffe0ff */
[----:B------:R-:W-:Y:S01]  /*27e0*/  UISETP.GE.AND UP0, UPT, UR39, 0x1, UPT ;  /* 0x000000012700788c */ /* 0x000fe2000bf06270 */
[----:B------:R-:W-:Y:S01]  /*27f0*/  @!PT LDS RZ, [RZ] ;  /* 0x00000000fffff984 */ /* 0x000fe20000000800 */
[----:B------:R-:W-:Y:S01]  /*2800*/  @!PT LDS RZ, [RZ] ;  /* 0x00000000fffff984 */ /* 0x000fe20000000800 */
[----:B------:R-:W-:Y:S01]  /*2810*/  @!PT LDS RZ, [RZ] ;  /* 0x00000000fffff984 */ /* 0x000fe20000000800 */
[----:B------:R-:W-:Y:S01]  /*2820*/  @!PT LDS RZ, [RZ] ;  /* 0x00000000fffff984 */ /* 0x000fe20000000800 */
[----:B------:R3:W-:Y:S06]  /*2830*/  MEMBAR.ALL.CTA ;  /* 0x0000000000007992 */ /* 0x0007ec0000008000 */
[----:B---3--:R-:W3:Y:S01]  /*2840*/  FENCE.VIEW.ASYNC.S ;  /* 0x00000000000073c6 */ /* 0x008ee20000000000 */
[----:B------:R-:W-:-:S09]  /*2850*/  UPRMT UR4, URZ, 0x654, UR4 ;  /* 0x00000654ff047896 */ /* 0x000fd20008000004 */
[----:B---3--:R-:W-:Y:S01]  /*2860*/  SYNCS.ARRIVE.TRANS64.RED.A1T0 RZ, [UR4], RZ ;  /* 0x000000ffffff79a7 */ /* 0x008fe20008100404 */
[----:B--2---:R-:W-:-:S13]  /*2870*/  LOP3.LUT P0, RZ, R6, 0x1, RZ, 0xc0, !PT ;  /* 0x0000000106ff7812 */ /* 0x004fda000780c0ff */
[----:B------:R-:W-:Y:S01]  /*2880*/  VOTEU.ANY UP1, P0 ;  /* 0x0000000000ff7886 */ /* 0x000fe20000020100 */
[----:B------:R-:W-:-:S13]  /*2890*/  PLOP3.LUT P0, PT, PT, PT, UP1, 0x80, 0x8 ;  /* 0x000000000008781c */ /* 0x000fda0003f0f018 */
[----:B-1----:R-:W-:Y:S02]  /*28a0*/  @P0 MOV R0, R4 ;  /* 0x0000000400000202 */ /* 0x002fe40000000f00 */
[----:B------:R-:W-:Y:S02]  /*28b0*/  @P0 LOP3.LUT R4, R5, 0xffff, RZ, 0xc0, !PT ;  /* 0x0000ffff05040812 */ /* 0x000fe400078ec0ff */
[----:B------:R-:W-:Y:S02]  /*28c0*/  @P0 R2UR UR6, R0 ;  /* 0x00000000000602ca */ /* 0x000fe400000e0000 */
[----:B------:R-:W-:-:S11]  /*28d0*/  @P0 R2UR UR5, R4 ;  /* 0x00000000040502ca */ /* 0x000fd600000e0000 */
[----:B------:R-:W-:Y:S02]  /*28e0*/  @UP1 UMOV UR50, UR6 ;  /* 0x0000000600321c82 */ /* 0x000fe40008000000 */
[----:B------:R-:W-:Y:S01]  /*28f0*/  @UP1 UMOV UR49, UR5 ;  /* 0x0000000500311c82 */ /* 0x000fe20008000000 */
[----:B------:R-:W-:Y:S05]  /*2900*/  BRA.U !UP0, `(.L_x_38) ;  /* 0x0000000108d47547 */ /* 0x000fea000b800000 */
[----:B------:R-:W1:Y:S01]  /*2910*/  LDCU.128 UR16, c[0x0][0xc10] ;  /* 0x00018200ff1077ac */ /* 0x000e620008000c00 */
[----:B------:R-:W2:Y:S01]  /*2920*/  LDCU UR21, c[0x0][0xc20] ;  /* 0x00018400ff1577ac */ /* 0x000ea20008000800 */
[----:B------:R-:W3:Y:S01]  /*2930*/  LDCU UR20, c[0x0][0xc0c] ;  /* 0x00018180ff1477ac */ /* 0x000ee20008000800 */
[----:B------:R-:W4:Y:S01]  /*2940*/  LDCU.64 UR12, c[0x0][0xc28] ;  /* 0x00018500ff0c77ac */ /* 0x000f220008000a00 */
[----:B------:R-:W-:Y:S02]  /*2950*/  UISETP.NE.AND UP3, UPT, UR39, 0x1, UPT ;  /* 0x000000012700788c */ /* 0x000fe4000bf65270 */
[----:B-1----:R-:W-:Y:S02]  /*2960*/  UIMAD.WIDE.U32 UR4, UR52, UR19, URZ ;  /* 0x00000013340472a5 */ /* 0x002fe4000f8e00ff */
[----:B------:R-:W-:Y:S02]  /*2970*/  UIMAD.WIDE.U32 UR6, UR53, UR16, URZ ;  /* 0x00000010350672a5 */ /* 0x000fe4000f8e00ff */
[----:B------:R-:W-:-:S02]  /*2980*/  UISETP.NE.AND UP0, UPT, UR18, 0x1, UPT ;  /* 0x000000011200788c */ /* 0x000fc4000bf05270 */
[----:B------:R-:W-:Y:S01]  /*2990*/  UIMAD.WIDE.U32 UR14, UR49, UR19, URZ ;  /* 0x00000013310e72a5 */ /* 0x000fe2000f8e00ff */
[----:B------:R-:W-:Y:S01]  /*29a0*/  UMOV UR4, UR5 ;  /* 0x0000000500047c82 */ /* 0x000fe20008000000 */
[----:B---3--:R-:W-:Y:S02]  /*29b0*/  UISETP.NE.AND UP2, UPT, UR20, 0x1, UPT ;  /* 0x000000011400788c */ /* 0x008fe4000bf45270 */
[----:B--2---:R-:W-:Y:S02]  /*29c0*/  USHF.R.U32.HI UR5, URZ, UR21, UR4 ;  /* 0x00000015ff057299 */ /* 0x004fe40008011604 */
[----:B------:R-:W-:Y:S01]  /*29d0*/  UIMAD.WIDE.U32 UR10, UR50, UR16, URZ ;  /* 0x00000010320a72a5 */ /* 0x000fe2000f8e00ff */
[----:B------:R-:W-:Y:S01]  /*29e0*/  UMOV UR4, UR7 ;  /* 0x0000000700047c82 */ /* 0x000fe20008000000 */
[----:B------:R-:W-:Y:S02]  /*29f0*/  USEL UR5, UR52, UR5, !UP0 ;  /* 0x0000000534057287 */ /* 0x000fe4000c000000 */
[----:B------:R-:W-:-:S02]  /*2a00*/  USHF.R.U32.HI UR4, URZ, UR17, UR4 ;  /* 0x00000011ff047299 */ /* 0x000fc40008011604 */
[----:B----4-:R-:W-:Y:S02]  /*2a10*/  UIMAD.WIDE.U32 UR8, UR5, UR12, URZ ;  /* 0x0000000c050872a5 */ /* 0x010fe4000f8e00ff */
[----:B------:R-:W-:Y:S01]  /*2a20*/  USEL UR6, UR53, UR4, !UP2 ;  /* 0x0000000435067287 */ /* 0x000fe2000d000000 */
[----:B------:R-:W-:Y:S02]  /*2a30*/  UMOV UR10, UR11 ;  /* 0x0000000b000a7c82 */ /* 0x000fe40008000000 */
[----:B------:R-:W-:Y:S01]  /*2a40*/  UMOV UR4, UR15 ;  /* 0x0000000f00047c82 */ /* 0x000fe20008000000 */
[----:B------:R-:W-:Y:S01]  /*2a50*/  UIMAD.WIDE.U32 UR14, UR6, UR12, URZ ;  /* 0x0000000c060e72a5 */ /* 0x000fe2000f8e00ff */
[----:B------:R-:W-:Y:S01]  /*2a60*/  UMOV UR8, UR9 ;  /* 0x0000000900087c82 */ /* 0x000fe20008000000 */
[----:B------:R-:W-:Y:S02]  /*2a70*/  USHF.R.U32.HI UR4, URZ, UR21, UR4 ;  /* 0x00000015ff047299 */ /* 0x000fe40008011604 */
[----:B------:R-:W-:-:S03]  /*2a80*/  @UP3 USHF.R.U32.HI UR5, URZ, UR13, UR8 ;  /* 0x0000000dff053299 */ /* 0x000fc60008011608 */
[----:B------:R-:W-:Y:S01]  /*2a90*/  UMOV UR14, UR15 ;  /* 0x0000000f000e7c82 */ /* 0x000fe20008000000 */
[----:B------:R-:W-:Y:S02]  /*2aa0*/  USHF.R.U32.HI UR17, URZ, UR17, UR10 ;  /* 0x00000011ff117299 */ /* 0x000fe4000801160a */
[----:B------:R-:W-:Y:S02]  /*2ab0*/  USEL UR4, UR49, UR4, !UP0 ;  /* 0x0000000431047287 */ /* 0x000fe4000c000000 */
[----:B------:R-:W-:Y:S02]  /*2ac0*/  @UP3 USHF.R.U32.HI UR6, URZ, UR13, UR14 ;  /* 0x0000000dff063299 */ /* 0x000fe4000801160e */
[----:B------:R-:W-:Y:S02]  /*2ad0*/  UIMAD UR7, UR39, UR5, URZ ;  /* 0x00000005270772a4 */ /* 0x000fe4000f8e02ff */
[----:B------:R-:W-:Y:S02]  /*2ae0*/  USEL UR5, UR50, UR17, !UP2 ;  /* 0x0000001132057287 */ /* 0x000fe4000d000000 */
[----:B------:R-:W-:-:S02]  /*2af0*/  UIMAD UR10, UR39, UR6, URZ ;  /* 0x00000006270a72a4 */ /* 0x000fc4000f8e02ff */
[----:B------:R-:W-:Y:S02]  /*2b00*/  UISETP.GE.AND UP0, UPT, UR4, UR7, UPT ;  /* 0x000000070400728c */ /* 0x000fe4000bf06270 */
[----:B------:R-:W-:Y:S02]  /*2b10*/  UIMAD.WIDE.U32 UR8, UR4, UR12, URZ ;  /* 0x0000000c040872a5 */ /* 0x000fe4000f8e00ff */
[----:B------:R-:W-:Y:S02]  /*2b20*/  UISETP.GE.OR UP0, UPT, UR5, UR10, UP0 ;  /* 0x0000000a0500728c */ /* 0x000fe40008706670 */
[----:B------:R-:W-:-:S03]  /*2b30*/  UIMAD.WIDE.U32 UR10, UR5, UR12, URZ ;  /* 0x0000000c050a72a5 */ /* 0x000fc6000f8e00ff */
[----:B------:R-:W-:Y:S01]  /*2b40*/  UMOV UR7, UR9 ;  /* 0x0000000900077c82 */ /* 0x000fe20008000000 */
[----:B------:R-:W-:Y:S02]  /*2b50*/  UIADD3 UR9, UPT, UPT, -UR4, URZ, URZ ;  /* 0x000000ff04097290 */ /* 0x000fe4000fffe1ff */
[----:B------:R-:W-:Y:S02]  /*2b60*/  USHF.R.U32.HI UR7, URZ, UR13, UR7 ;  /* 0x0000000dff077299 */ /* 0x000fe40008011607 */
[----:B------:R-:W-:Y:S02]  /*2b70*/  UIMAD UR10, UR18, UR9, UR49 ;  /* 0x00000009120a72a4 */ /* 0x000fe4000f8e0231 */
[----:B------:R-:W-:Y:S01]  /*2b80*/  USEL UR7, UR4, UR7, !UP3 ;  /* 0x0000000704077287 */ /* 0x000fe2000d800000 */
[----:B------:R-:W-:Y:S01]  /*2b90*/  @!UP0 UMOV UR8, UR11 ;  /* 0x0000000b00088c82 */ /* 0x000fe20008000000 */
[----:B------:R-:W-:Y:S02]  /*2ba0*/  UIADD3 UR11, UPT, UPT, -UR5, URZ, URZ ;  /* 0x000000ff050b7290 */ /* 0x000fe4000fffe1ff */
[----:B------:R-:W-:-:S02]  /*2bb0*/  @!UP0 USHF.R.U32.HI UR8, URZ, UR13, UR8 ;  /* 0x0000000dff088299 */ /* 0x000fc40008011608 */
[----:B------:R-:W-:Y:S02]  /*2bc0*/  UIADD3 UR9, UPT, UPT, -UR7, URZ, URZ ;  /* 0x000000ff07097290 */ /* 0x000fe4000fffe1ff */
[----:B------:R-:W-:Y:S02]  /*2bd0*/  @!UP0 USEL UR8, UR5, UR8, !UP3 ;  /* 0x0000000805088287 */ /* 0x000fe4000d800000 */
[----:B------:R-:W-:Y:S02]  /*2be0*/  UIMAD UR9, UR39, UR9, UR4 ;  /* 0x00000009270972a4 */ /* 0x000fe4000f8e0204 */
[----:B------:R-:W-:Y:S02]  /*2bf0*/  @!UP0 UIADD3 UR7, UPT, UPT, UR7, -UR8, URZ ;  /* 0x8000000807078290 */ /* 0x000fe4000fffe0ff */
[----:B------:R-:W-:Y:S02]  /*2c00*/  @!UP0 UIMAD UR8, UR9, UR6, UR8 ;  /* 0x00000006090882a4 */ /* 0x000fe4000f8e0208 */
[----:B------:R-:W-:-:S02]  /*2c10*/  @!UP0 UIMAD UR4, UR39, UR7, UR5 ;  /* 0x00000007270482a4 */ /* 0x000fc4000f8e0205 */
[----:B------:R-:W-:Y:S02]  /*2c20*/  UIMAD UR6, UR20, UR11, UR50 ;  /* 0x0000000b140672a4 */ /* 0x000fe4000f8e0232 */
[----:B------:R-:W-:Y:S01]  /*2c30*/  UIMAD UR49, UR4, UR18, UR10 ;  /* 0x00000012043172a4 */ /* 0x000fe2000f8e020a */
[----:B------:R-:W-:Y:S02]  /*2c40*/  @!UP0 UMOV UR5, UR8 ;  /* 0x0000000800058c82 */ /* 0x000fe40008000000 */
[----:B------:R-:W-:-:S12]  /*2c50*/  UIMAD UR50, UR5, UR20, UR6 ;  /* 0x00000014053272a4 */ /* 0x000fd8000f8e0206 */
.L_x_38:
[----:B------:R-:W1:Y:S02]  /*2c60*/  LDCU UR4, c[0x0][0xc30] ;  /* 0x00018600ff0477ac */ /* 0x000e640008000800 */
[----:B-1----:R-:W-:-:S09]  /*2c70*/  UISETP.NE.AND UP0, UPT, UR4, 0x1, UPT ;  /* 0x000000010400788c */ /* 0x002fd2000bf05270 */
[----:B------:R-:W-:Y:S05]  /*2c80*/  BRA.U UP0, `(.L_x_39) ;  /* 0x0000000100447547 */ /* 0x000fea000b800000 */
[----:B------:R-:W1:Y:S01]  /*2c90*/  LDCU.128 UR8, c[0x0][0xc10] ;  /* 0x00018200ff0877ac */ /* 0x000e620008000c00 */
[----:B------:R-:W2:Y:S01]  /*2ca0*/  LDCU UR12, c[0x0][0xc0c] ;  /* 0x00018180ff0c77ac */ /* 0x000ea20008000800 */
[----:B------:R-:W3:Y:S01]  /*2cb0*/  LDCU UR13, c[0x0][0xc20] ;  /* 0x00018400ff0d77ac */ /* 0x000ee20008000800 */
[----:B-1----:R-:W-:Y:S02]  /*2cc0*/  UIMAD.WIDE.U32 UR6, UR50, UR8, URZ ;  /* 0x00000008320672a5 */ /* 0x002fe4000f8e00ff */
[----:B------:R-:W-:Y:S02]  /*2cd0*/  UIMAD.WIDE.U32 UR4, UR49, UR11, URZ ;  /* 0x0000000b310472a5 */ /* 0x000fe4000f8e00ff */
[----:B--2---:R-:W-:Y:S02]  /*2ce0*/  UISETP.NE.AND UP2, UPT, UR12, 0x1, UPT ;  /* 0x000000010c00788c */ /* 0x004fe4000bf45270 */
[----:B------:R-:W-:Y:S01]  /*2cf0*/  UISETP.NE.AND UP0, UPT, UR10, 0x1, UPT ;  /* 0x000000010a00788c */ /* 0x000fe2000bf05270 */
[----:B------:R-:W-:-:S02]  /*2d00*/  UMOV UR6, UR7 ;  /* 0x0000000700067c82 */ /* 0x000fc40008000000 */
[----:B------:R-:W-:Y:S01]  /*2d10*/  UMOV UR4, UR5 ;  /* 0x0000000500047c82 */ /* 0x000fe20008000000 */
[----:B------:R-:W-:Y:S02]  /*2d20*/  USHF.R.U32.HI UR6, URZ, UR9, UR6 ;  /* 0x00000009ff067299 */ /* 0x000fe40008011606 */
[----:B---3--:R-:W-:Y:S02]  /*2d30*/  USHF.R.U32.HI UR4, URZ, UR13, UR4 ;  /* 0x0000000dff047299 */ /* 0x008fe40008011604 */
[----:B------:R-:W-:Y:S02]  /*2d40*/  USEL UR5, UR50, UR6, !UP2 ;  /* 0x0000000632057287 */ /* 0x000fe4000d000000 */
[----:B------:R-:W-:-:S04]  /*2d50*/  USEL UR4, UR49, UR4, !UP0 ;  /* 0x0000000431047287 */ /* 0x000fc8000c000000 */
[----:B------:R-:W-:Y:S02]  /*2d60*/  UIADD3 UR6, UPT, UPT, UR5, -UR4, URZ ;  /* 0x8000000405067290 */ /* 0x000fe4000fffe0ff */
[----:B------:R-:W-:Y:S02]  /*2d70*/  UIADD3 UR4, UPT, UPT, -UR5, UR4, URZ ;  /* 0x0000000405047290 */ /* 0x000fe4000fffe1ff */
[----:B------:R-:W-:Y:S02]  /*2d80*/  UIMAD UR49, UR6, UR10, UR49 ;  /* 0x0000000a063172a4 */ /* 0x000fe4000f8e0231 */
[----:B------:R-:W-:-:S12]  /*2d90*/  UIMAD UR50, UR4, UR12, UR50 ;  /* 0x0000000c043272a4 */ /* 0x000fd8000f8e0232 */
.L_x_39:
[----:B------:R-:W-:Y:S01]  /*2da0*/  R2UR UR5, R65 ;  /* 0x00000000410572ca */ /* 0x000fe200000e0000 */
[----:B------:R-:W-:Y:S01]  /*2db0*/  UMOV UR31, UR42 ;  /* 0x0000002a001f7c82 */ /* 0x000fe20008000000 */
[----:B------:R-:W-:Y:S02]  /*2dc0*/  R2UR UR4, R64 ;  /* 0x00000000400472ca */ /* 0x000fe400000e0000 */
[----:B------:R-:W-:Y:S02]  /*2dd0*/  PLOP3.LUT P1, PT, PT, PT, PT, 0x80, 0x8 ;  /* 0x000000000008781c */ /* 0x000fe40003f2f070 */
[----:B------:R-:W-:-:S07]  /*2de0*/  LOP3.LUT R2, R2, 0x1, RZ, 0x3c, !PT ;  /* 0x0000000102027812 */ /* 0x000fce00078e3cff */
[----:B------:R-:W-:Y:S02]  /*2df0*/  UIADD3 UR45, UPT, UPT, UR50, UR5, URZ ;  /* 0x00000005322d7290 */ /* 0x000fe4000fffe0ff */
[----:B------:R-:W-:Y:S01]  /*2e00*/  UIADD3 UR19, UPT, UPT, UR49, UR4, URZ ;  /* 0x0000000431137290 */ /* 0x000fe2000fffe0ff */
[----:B------:R-:W-:Y:S11]  /*2e10*/  BRA.U UP1, `(.L_x_40) ;  /* 0xffffffe901b07547 */ /* 0x000ff6000b83ffff */
[----:B------:R-:W-:Y:S01]  /*2e20*/  UIADD3 UR36, UPT, UPT, UR36, 0x60, URZ ;  /* 0x0000006024247890 */ /* 0x000fe2000fffe0ff */
[----:B------:R-:W-:-:S03]  /*2e30*/  MOV R3, UR27 ;  /* 0x0000001b00037c02 */ /* 0x000fc60008000f00 */
[----:B------:R-:W-:Y:S01]  /*2e40*/  ULEA UR4, UR30, UR36, 0x3 ;  /* 0x000000241e047291 */ /* 0x000fe2000f8e18ff */
[----:B------:R-:W-:-:S08]  /*2e50*/  SHF.L.U32 R3, R3, 0x1f, RZ ;  /* 0x0000001f03037819 */ /* 0x000fd000000006ff */
[----:B------:R-:W1:Y:S02]  /*2e60*/  SYNCS.PHASECHK.TRANS64.TRYWAIT P0, [UR4], R3 ;  /* 0x00000003ff0075a7 */ /* 0x000e640008001104 */
[----:B-1----:R-:W-:Y:S05]  /*2e70*/  @!P0 BRA `(.L_x_41) ;  /* 0x0000007000108947 */ /* 0x002fea0003800000 */
.L_x_156:
[----:B------:R-:W-:-:S04]  /*2e80*/  UIADD3 UR4, UPT, UPT, UR30, 0x1, URZ ;  /* 0x000000011e047890 */ /* 0x000fc8000fffe0ff */
[----:B------:R-:W-:-:S04]  /*2e90*/  UISETP.NE.AND UP0, UPT, UR4, 0xc, UPT ;  /* 0x0000000c0400788c */ /* 0x000fc8000bf05270 */
[----:B------:R-:W-:Y:S02]  /*2ea0*/  USEL UR5, URZ, 0x1, UP0 ;  /* 0x00000001ff057887 */ /* 0x000fe40008000000 */
[----:B------:R-:W-:Y:S02]  /*2eb0*/  USEL UR4, UR4, URZ, UP0 ;  /* 0x000000ff04047287 */ /* 0x000fe40008000000 */
[----:B------:R-:W-:Y:S02]  /*2ec0*/  ULOP3.LUT UR6, UR27, UR5, URZ, 0x3c, !UPT ;  /* 0x000000051b067292 */ /* 0x000fe4000f8e3cff */
[----:B------:R-:W-:-:S04]  /*2ed0*/  ULEA UR5, UR4, UR36, 0x3 ;  /* 0x0000002404057291 */ /* 0x000fc8000f8e18ff */
[----:B-1----:R-:W-:-:S04]  /*2ee0*/  MOV R3, UR6 ;  /* 0x0000000600037c02 */ /* 0x002fc80008000f00 */
[----:B------:R-:W-:-:S04]  /*2ef0*/  SHF.L.U32 R3, R3, 0x1f, RZ ;  /* 0x0000001f03037819 */ /* 0x000fc800000006ff */
[----:B------:R-:W1:Y:S02]  /*2f00*/  SYNCS.PHASECHK.TRANS64.TRYWAIT P0, [UR5], R3 ;  /* 0x00000003ff0075a7 */ /* 0x000e640008001105 */
[----:B-1----:R-:W-:Y:S05]  /*2f10*/  @!P0 BRA `(.L_x_42) ;  /* 0x0000007000008947 */ /* 0x002fea0003800000 */
.L_x_158:
        /* <DEDUP_REMOVED lines=10> */
.L_x_160:
        /* <DEDUP_REMOVED lines=10> */
.L_x_162:
        /* <DEDUP_REMOVED lines=10> */
.L_x_164:
        /* <DEDUP_REMOVED lines=10> */
.L_x_166:
        /* <DEDUP_REMOVED lines=10> */
.L_x_168:
        /* <DEDUP_REMOVED lines=10> */
.L_x_170:
        /* <DEDUP_REMOVED lines=10> */
.L_x_172:
        /* <DEDUP_REMOVED lines=10> */
.L_x_174:
        /* <DEDUP_REMOVED lines=10> */
.L_x_176:
[----:B------:R-:W-:-:S04]  /*34c0*/  UIADD3 UR4, UPT, UPT, UR4, 0x1, URZ ;  /* 0x0000000104047890 */ /* 0x000fc8000fffe0ff */
[----:B------:R-:W-:-:S04]  /*34d0*/  UISETP.NE.AND UP0, UPT, UR4, 0xc, UPT ;  /* 0x0000000c0400788c */ /* 0x000fc8000bf05270 */
[----:B------:R-:W-:Y:S02]  /*34e0*/  USEL UR5, URZ, 0x1, UP0 ;  /* 0x00000001ff057887 */ /* 0x000fe40008000000 */
[----:B------:R-:W-:Y:S02]  /*34f0*/  USEL UR4, UR4, URZ, UP0 ;  /* 0x000000ff04047287 */ /* 0x000fe40008000000 */
[----:B------:R-:W-:Y:S02]  /*3500*/  ULOP3.LUT UR5, UR6, UR5, URZ, 0x3c, !UPT ;  /* 0x0000000506057292 */ /* 0x000fe4000f8e3cff */
[----:B------:R-:W-:-:S04]  /*3510*/  ULEA UR4, UR4, UR36, 0x3 ;  /* 0x0000002404047291 */ /* 0x000fc8000f8e18ff */
[----:B------:R-:W-:Y:S02]  /*3520*/  IMAD.U32 R2, RZ, RZ, UR5 ;  /* 0x00000005ff027e24 */ /* 0x000fe4000f8e00ff */
[----:B-1----:R-:W-:-:S03]  /*3530*/  MOV R0, UR4 ;  /* 0x0000000400007c02 */ /* 0x002fc60008000f00 */
[----:B------:R-:W-:-:S07]  /*3540*/  SHF.L.U32 R3, R2, 0x1f, RZ ;  /* 0x0000001f02037819 */ /* 0x000fce00000006ff */
.L_x_52:
[----:B-1----:R1:W2:Y:S02]  /*3550*/  SYNCS.PHASECHK.TRANS64.TRYWAIT P0, [R0+URZ], R3 ;  /* 0x00000003000075a7 */ /* 0x0022a400080011ff */
[----:B--2---:R-:W-:Y:S05]  /*3560*/  @!P0 NANOSLEEP.SYNCS 0x989680 ;  /* 0x009896800000895d */ /* 0x004fea0003900000 */
[----:B------:R-:W2:Y:S02]  /*3570*/  @!P0 SYNCS.PHASECHK.TRANS64 P0, [R0+URZ], R3 ;  /* 0x00000003000085a7 */ /* 0x000ea400080010ff */
[----:B--2---:R-:W-:Y:S05]  /*3580*/  @P0 EXIT ;  /* 0x000000000000094d */ /* 0x004fea0003800000 */
[----:B------:R-:W-:Y:S05]  /*3590*/  BRA `(.L_x_52) ;  /* 0xfffffffc00ec7947 */ /* 0x000fea000383ffff */
.L_x_22:
[----:B------:R-:W2:Y:S02]  /*35a0*/  S2UR UR4, SR_CgaCtaId ;  /* 0x00000000000479c3 */ /* 0x000ea40000008800 */
[----:B--2---:R-:W-:-:S04]  /*35b0*/  UISETP.NE.AND UP0, UPT, UR4, URZ, UPT ;  /* 0x000000ff0400728c */ /* 0x004fc8000bf05270 */
[----:B------:R-:W-:-:S09]  /*35c0*/  UISETP.NE.OR UP0, UPT, UR18, 0x1, UP0 ;  /* 0x000000011200788c */ /* 0x000fd20008705670 */
[----:B------:R-:W-:Y:S05]  /*35d0*/  BRA.U UP0, `(.L_x_53) ;  /* 0x0000000100b47547 */ /* 0x000fea000b800000 */
[----:B------:R-:W2:Y:S01]  /*35e0*/  S2UR UR5, SR_CgaCtaId ;  /* 0x00000000000579c3 */ /* 0x000ea20000008800 */
[----:B------:R-:W-:Y:S01]  /*35f0*/  UMOV UR4, 0x400 ;  /* 0x0000040000047882 */ /* 0x000fe20000000000 */
[----:B------:R-:W-:Y:S01]  /*3600*/  HFMA2 R2, -RZ, RZ, 0, 5.9604644775390625e-08 ;  /* 0x00000001ff027431 */ /* 0x000fe200000001ff */
[----:B------:R-:W-:Y:S01]  /*3610*/  ISETP.GE.U32.AND P0, PT, R3, 0x2, PT ;  /* 0x000000020300780c */ /* 0x000fe20003f06070 */
[----:B------:R-:W-:Y:S01]  /*3620*/  IMAD.MOV.U32 R8, RZ, RZ, RZ ;  /* 0x000000ffff087224 */ /* 0x000fe200078e00ff */
[----:B--2---:R-:W-:-:S04]  /*3630*/  ULEA UR4, UR5, UR4, 0x18 ;  /* 0x0000000405047291 */ /* 0x004fc8000f8ec0ff */
[----:B------:R-:W-:Y:S02]  /*3640*/  UIADD3 UR5, UPT, UPT, UR4, 0x118, URZ ;  /* 0x0000011804057890 */ /* 0x000fe4000fffe0ff */
[----:B------:R-:W-:Y:S02]  /*3650*/  UIADD3 UR8, UPT, UPT, UR4, 0x110, URZ ;  /* 0x0000011004087890 */ /* 0x000fe4000fffe0ff */
[----:B------:R-:W-:-:S12]  /*3660*/  UPRMT UR5, URZ, 0x654, UR5 ;  /* 0x00000654ff057896 */ /* 0x000fd80008000005 */
.L_x_56:
[----:B------:R-:W-:Y:S01]  /*3670*/  SHF.L.U32 R7, R2, 0x1f, RZ ;  /* 0x0000001f02077819 */ /* 0x000fe200000006ff */
[----:B------:R-:W-:Y:S02]  /*3680*/  IMAD.U32 R4, RZ, RZ, UR8 ;  /* 0x00000008ff047e24 */ /* 0x000fe4000f8e00ff */
[----:B------:R-:W-:Y:S01]  /*3690*/  @!P0 IMAD.MOV.U32 R5, RZ, RZ, 0x10 ;  /* 0x00000010ff058424 */ /* 0x000fe200078e00ff */
[----:B------:R-:W2:Y:S02]  /*36a0*/  SYNCS.PHASECHK.TRANS64.TRYWAIT P1, [UR4+0x118], R7 ;  /* 0x00011807ff0075a7 */ /* 0x000ea40008021104 */
[----:B------:R-:W-:-:S04]  /*36b0*/  PRMT R9, R3, 0x654, R4 ;  /* 0x0000065403097816 */ /* 0x000fc80000000004 */
[----:B------:R-:W-:Y:S01]  /*36c0*/  SEL R0, R9, R0, !P0 ;  /* 0x0000000009007207 */ /* 0x000fe20004000000 */
[----:B--2---:R-:W-:Y:S06]  /*36d0*/  @!P1 BRA `(.L_x_54) ;  /* 0x0000006c00009947 */ /* 0x004fec0003800000 */
.L_x_178:
[----:B------:R-:W-:Y:S01]  /*36e0*/  UIADD3 UR6, UPT, UPT, UR4, 0x150, URZ ;  /* 0x0000015004067890 */ /* 0x000fe2000fffe0ff */
[----:B------:R3:W-:Y:S01]  /*36f0*/  @!P0 SYNCS.ARRIVE.TRANS64.RED RZ, [R0+URZ], R5 ;  /* 0x0000000500ff89a7 */ /* 0x0007e200080004ff */
[----:B------:R-:W-:Y:S01]  /*3700*/  UIADD3 UR7, UPT, UPT, UR4, 0x110, URZ ;  /* 0x0000011004077890 */ /* 0x000fe2000fffe0ff */
[----:B------:R-:W-:-:S08]  /*3710*/  LOP3.LUT R2, R2, 0x1, RZ, 0x3c, !PT ;  /* 0x0000000102027812 */ /* 0x000fd000078e3cff */
[----:B------:R-:W-:Y:S06]  /*3720*/  UGETNEXTWORKID.BROADCAST [UR6], [UR7] ;  /* 0x00000000060073ca */ /* 0x000fec0008000100 */
[----:B---3--:R-:W-:-:S04]  /*3730*/  SHF.L.U32 R5, R8, 0x1f, RZ ;  /* 0x0000001f08057819 */ /* 0x008fc800000006ff */
[----:B------:R-:W3:Y:S02]  /*3740*/  SYNCS.PHASECHK.TRANS64.TRYWAIT P1, [UR4+0x110], R5 ;  /* 0x00011005ff0075a7 */ /* 0x000ee40008021104 */
[----:B---3--:R-:W-:Y:S05]  /*3750*/  @!P1 BRA `(.L_x_55) ;  /* 0x0000006800f89947 */ /* 0x008fea0003800000 */
.L_x_180:
[----:B--2---:R-:W2:Y:S01]  /*3760*/  LDS.128 R4, [UR4+0x150] ;  /* 0x00015004ff047984 */ /* 0x004ea20008000c00 */
[----:B------:R-:W-:Y:S01]  /*3770*/  LOP3.LUT R8, R8, 0x1, RZ, 0x3c, !PT ;  /* 0x0000000108087812 */ /* 0x000fe200078e3cff */
[----:B------:R-:W-:Y:S01]  /*3780*/  @!PT LDS RZ, [RZ] ;  /* 0x00000000fffff984 */ /* 0x000fe20000000800 */
[----:B------:R-:W-:Y:S01]  /*3790*/  @!PT LDS RZ, [RZ] ;  /* 0x00000000fffff984 */ /* 0x000fe20000000800 */
[----:B------:R-:W-:Y:S01]  /*37a0*/  @!PT LDS RZ, [RZ] ;  /* 0x00000000fffff984 */ /* 0x000fe20000000800 */
[----:B------:R-:W-:Y:S01]  /*37b0*/  @!PT LDS RZ, [RZ] ;  /* 0x00000000fffff984 */ /* 0x000fe20000000800 */
[----:B------:R3:W-:Y:S06]  /*37c0*/  MEMBAR.ALL.CTA ;  /* 0x0000000000007992 */ /* 0x0007ec0000008000 */
[----:B---3--:R-:W3:Y:S02]  /*37d0*/  FENCE.VIEW.ASYNC.S ;  /* 0x00000000000073c6 */ /* 0x008ee40000000000 */
[----:B---3--:R-:W-:Y:S01]  /*37e0*/  SYNCS.ARRIVE.TRANS64.RED.A1T0 RZ, [UR5], RZ ;  /* 0x000000ffffff79a7 */ /* 0x008fe20008100405 */
[----:B--2---:R-:W-:-:S13]  /*37f0*/  LOP3.LUT P1, RZ, R6, 0x1, RZ, 0xc0, !PT ;  /* 0x0000000106ff7812 */ /* 0x004fda000782c0ff */
[----:B------:R-:W-:Y:S05]  /*3800*/  @P1 BRA `(.L_x_56) ;  /* 0xfffffffc00981947 */ /* 0x000fea000383ffff */
[----:B------:R-:W-:-:S04]  /*3810*/  SHF.L.U32 R0, R2, 0x1f, RZ ;  /* 0x0000001f02007819 */ /* 0x000fc800000006ff */
[----:B------:R-:W2:Y:S02]  /*3820*/  SYNCS.PHASECHK.TRANS64 P0, [UR4+0x118], R0 ;  /* 0x00011800ff0075a7 */ /* 0x000ea40008001004 */
[----:B-12---:R-:W-:Y:S05]  /*3830*/  @P0 EXIT ;  /* 0x000000000000094d */ /* 0x006fea0003800000 */
[----:B------:R-:W-:-:S07]  /*3840*/  MOV R0, UR4 ;  /* 0x0000000400007c02 */ /* 0x000fce0008000f00 */
.L_x_57:
[----:B-1----:R-:W-:-:S04]  /*3850*/  SHF.L.U32 R3, R2, 0x1f, RZ ;  /* 0x0000001f02037819 */ /* 0x002fc800000006ff */
[----:B------:R1:W2:Y:S03]  /*3860*/  SYNCS.PHASECHK.TRANS64.TRYWAIT P0, [R0+URZ+0x118], R3 ;  /* 0x00011803000075a7 */ /* 0x0002a600080011ff */
[----:B--2---:R-:W-:Y:S05]  /*3870*/  @!P0 NANOSLEEP.SYNCS 0x989680 ;  /* 0x009896800000895d */ /* 0x004fea0003900000 */
[----:B------:R-:W2:Y:S02]  /*3880*/  @!P0 SYNCS.PHASECHK.TRANS64 P0, [R0+URZ+0x118], R3 ;  /* 0x00011803000085a7 */ /* 0x000ea400080010ff */
[----:B--2---:R-:W-:Y:S05]  /*3890*/  @P0 EXIT ;  /* 0x000000000000094d */ /* 0x004fea0003800000 */
[----:B------:R-:W-:Y:S05]  /*38a0*/  BRA `(.L_x_57) ;  /* 0xfffffffc00e87947 */ /* 0x000fea000383ffff */
.L_x_53:
[----:B------:R-:W-:Y:S05]  /*38b0*/  BRA.U UP4, `(.L_x_58) ;  /* 0x0000001104a87547 */ /* 0x000fea000b800000 */
[----:B------:R-:W2:Y:S01]  /*38c0*/  S2UR UR4, SR_CgaCtaId ;  /* 0x00000000000479c3 */ /* 0x000ea20000008800 */
[----:B------:R-:W-:Y:S01]  /*38d0*/  UMOV UR5, 0x40 ;  /* 0x0000004000057882 */ /* 0x000fe20000000000 */
[----:B------:R-:W-:Y:S01]  /*38e0*/  NOP ;  /* 0x0000000000007918 */ /* 0x000fe20000000000 */
[----:B------:R-:W-:Y:S01]  /*38f0*/  UMOV UR6, 0x400 ;  /* 0x0000040000067882 */ /* 0x000fe20000000000 */
[----:B--2---:R-:W-:Y:S02]  /*3900*/  ULEA UR5, UR4, UR5, 0x18 ;  /* 0x0000000504057291 */ /* 0x004fe4000f8ec0ff */
[----:B------:R-:W-:-:S07]  /*3910*/  ULEA UR6, UR4, UR6, 0x18 ;  /* 0x0000000604067291 */ /* 0x000fce000f8ec0ff */
[----:B------:R-:W2:Y:S02]  /*3920*/  LDS.U8 R3, [UR5+0x1c] ;  /* 0x00001c05ff037984 */ /* 0x000ea40008000000 */
[----:B--2---:R-:W-:-:S13]  /*3930*/  ISETP.NE.AND P0, PT, R3, RZ, PT ;  /* 0x000000ff0300720c */ /* 0x004fda0003f05270 */
[----:B------:R-:W-:Y:S05]  /*3940*/  @P0 BRA `(.L_x_59) ;  /* 0x0000000400080947 */ /* 0x000fea0003800000 */
[----:B------:R-:W-:Y:S02]  /*3950*/  UISETP.NE.U32.AND UP1, UPT, UR38, 0x1, UPT ;  /* 0x000000012600788c */ /* 0x000fe4000bf25070 */
[----:B------:R-:W-:-:S07]  /*3960*/  UIADD3 UR7, UPT, UPT, UR5, 0x8, URZ ;  /* 0x0000000805077890 */ /* 0x000fce000fffe0ff */
[----:B------:R-:W-:Y:S05]  /*3970*/  BRA.U !UP1, `(.L_x_60) ;  /* 0x00000001099c7547 */ /* 0x000fea000b800000 */
[----:B------:R-:W-:Y:S01]  /*3980*/  ELECT P0, URZ, PT ;  /* 0x0000000000ff782f */ /* 0x000fe20003800000 */
[----:B------:R-:W-:-:S12]  /*3990*/  BSSY B0, `(.L_x_60) ;  /* 0x0000025000007945 */ /* 0x000fd80003800000 */
[----:B------:R-:W-:Y:S05]  /*39a0*/  @!P0 BRA `(.L_x_61) ;  /* 0x00000000008c8947 */ /* 0x000fea0003800000 */
[----:B------:R-:W-:-:S05]  /*39b0*/  UMOV UR4, 0x10 ;  /* 0x0000001000047882 */ /* 0x000fca0000000000 */
[----:B------:R-:W-:Y:S04]  /*39c0*/  DEPBAR.LE SB2, 0x36 ;  /* 0x0000ad800000791a */ /* 0x000fe80000000000 */
[----:B------:R-:W2:Y:S02]  /*39d0*/  UTCATOMSWS.2CTA.FIND_AND_SET.ALIGN UP0, UR4, UR4 ;  /* 0x00000004000475e3 */ /* 0x000ea40008200800 */
[----:B--2---:R-:W-:Y:S01]  /*39e0*/  MOV R10, UR4 ;  /* 0x00000004000a7c02 */ /* 0x004fe20008000f00 */
[----:B------:R-:W-:Y:S06]  /*39f0*/  BRA.U UP0, `(.L_x_62) ;  /* 0x0000000100187547 */ /* 0x000fec000b800000 */
.L_x_63:
[----:B------:R-:W-:Y:S05]  /*3a00*/  NANOSLEEP 0x64 ;  /* 0x000000640000795d */ /* 0x000fea0003800000 */
[----:B------:R-:W-:-:S05]  /*3a10*/  UMOV UR4, 0x10 ;  /* 0x0000001000047882 */ /* 0x000fca0000000000 */
[----:B------:R-:W-:Y:S04]  /*3a20*/  DEPBAR.LE SB2, 0x36 ;  /* 0x0000ad800000791a */ /* 0x000fe80000000000 */
[----:B------:R-:W2:Y:S02]  /*3a30*/  UTCATOMSWS.2CTA.FIND_AND_SET.ALIGN UP0, UR4, UR4 ;  /* 0x00000004000475e3 */ /* 0x000ea40008200800 */
[----:B--2---:R-:W-:Y:S01]  /*3a40*/  MOV R10, UR4 ;  /* 0x00000004000a7c02 */ /* 0x004fe20008000f00 */
[----:B------:R-:W-:Y:S05]  /*3a50*/  BRA.U !UP0, `(.L_x_63) ;  /* 0xfffffffd08e87547 */ /* 0x000fea000b83ffff */
.L_x_62:
[----:B------:R-:W2:Y:S01]  /*3a60*/  LDS R6, [UR5+0x10] ;  /* 0x00001005ff067984 */ /* 0x000ea20008000800 */
[----:B------:R-:W-:Y:S01]  /*3a70*/  IMAD.U32 R3, RZ, RZ, UR6 ;  /* 0x00000006ff037e24 */ /* 0x000fe2000f8e00ff */
[----:B------:R-:W-:-:S03]  /*3a80*/  MOV R4, UR37 ;  /* 0x0000002500047c02 */ /* 0x000fc60008000f00 */
[----:B------:R-:W-:Y:S01]  /*3a90*/  VIADD R3, R3, 0x160 ;  /* 0x0000016003037836 */ /* 0x000fe20000000000 */
[----:B--2---:R-:W-:-:S04]  /*3aa0*/  SHF.L.U32 R6, R6, 0x1f, RZ ;  /* 0x0000001f06067819 */ /* 0x004fc800000006ff */
[----:B------:R-:W2:Y:S02]  /*3ab0*/  SYNCS.PHASECHK.TRANS64.TRYWAIT P0, [UR5+0x8], R6 ;  /* 0x00000806ff0075a7 */ /* 0x000ea40008001105 */
[----:B--2---:R-:W-:Y:S05]  /*3ac0*/  @P0 BRA `(.L_x_64) ;  /* 0x0000000000080947 */ /* 0x004fea0003800000 */
[----:B------:R-:W2:Y:S02]  /*3ad0*/  SYNCS.PHASECHK.TRANS64.TRYWAIT P0, [UR5+0x8], R6 ;  /* 0x00000806ff0075a7 */ /* 0x000ea40008001105 */
[----:B--2---:R-:W-:Y:S05]  /*3ae0*/  @!P0 BRA `(.L_x_65) ;  /* 0x00000068002c8947 */ /* 0x004fea0003800000 */
.L_x_64:
[----:B------:R-:W-:Y:S01]  /*3af0*/  PRMT R4, R4, 0x654, R3 ;  /* 0x0000065404047816 */ /* 0x000fe20000000003 */
[----:B------:R-:W-:Y:S01]  /*3b00*/  HFMA2 R3, -RZ, RZ, 0, 5.9604644775390625e-08 ;  /* 0x00000001ff037431 */ /* 0x000fe200000001ff */
[----:B------:R-:W-:Y:S01]  /*3b10*/  UPRMT UR4, UR37, 0x654, UR7 ;  /* 0x0000065425047896 */ /* 0x000fe20008000007 */
[----:B------:R-:W-:Y:S02]  /*3b20*/  IMAD.MOV.U32 R7, RZ, RZ, 0xffff ;  /* 0x0000ffffff077424 */ /* 0x000fe400078e00ff */
[----:B--2---:R-:W-:Y:S02]  /*3b30*/  IMAD.MOV.U32 R6, RZ, RZ, 0x4 ;  /* 0x00000004ff067424 */ /* 0x004fe400078e00ff */
[----:B------:R-:W-:Y:S01]  /*3b40*/  IMAD.SHL.U32 R9, R10, 0x20, RZ ;  /* 0x000000200a097824 */ /* 0x000fe200078e00ff */
[----:B------:R-:W-:Y:S02]  /*3b50*/  MOV R5, UR4 ;  /* 0x0000000400057c02 */ /* 0x000fe40008000f00 */
[-C--:B------:R-:W-:Y:S01]  /*3b60*/  SHF.L.U32 R8, R7, R10.reuse, RZ ;  /* 0x0000000a07087219 */ /* 0x080fe200000006ff */
[----:B------:R2:W-:Y:S01]  /*3b70*/  SYNCS.ARRIVE.TRANS64.RED RZ, [UR4], R6 ;  /* 0x00000006ffff79a7 */ /* 0x0005e20008000404 */
[----:B------:R-:W-:Y:S01]  /*3b80*/  SHF.L.U32 R7, R3, R10, RZ ;  /* 0x0000000a03077219 */ /* 0x000fe200000006ff */
[----:B------:R2:W-:Y:S04]  /*3b90*/  STS [UR6+0x160], R9 ;  /* 0x00016009ff007988 */ /* 0x0005e80008000806 */
[----:B------:R2:W-:Y:S04]  /*3ba0*/  STAS [R4.64], R10 ;  /* 0x0000000a04007dbd */ /* 0x0005e8000c0008ff */
[----:B------:R2:W-:Y:S04]  /*3bb0*/  ATOMS.OR RZ, [UR5+0x14], R8 ;  /* 0x00001408ffff798c */ /* 0x0005e8000b000005 */
[----:B------:R2:W-:Y:S04]  /*3bc0*/  ATOMS.OR RZ, [UR5+0x18], R7 ;  /* 0x00001807ffff798c */ /* 0x0005e8000b000005 */
[----:B------:R2:W-:Y:S02]  /*3bd0*/  ATOMS.XOR RZ, [UR5+0x10], R3 ;  /* 0x00001003ffff798c */ /* 0x0005e4000b800005 */
.L_x_61:
[----:B-1----:R-:W-:Y:S05]  /*3be0*/  BSYNC B0 ;  /* 0x0000000000007941 */ /* 0x002fea0003800000 */
.L_x_60:
[----:B------:R-:W-:Y:S05]  /*3bf0*/  BRA.U UP1, `(.L_x_66) ;  /* 0x00000001016c7547 */ /* 0x000fea000b800000 */
[----:B------:R-:W-:-:S03]  /*3c00*/  UMOV UR4, 0xffffffff ;  /* 0xffffffff00047882 */ /* 0x000fc60000000000 */
[----:B------:R-:W-:Y:S05]  /*3c10*/  BRA.DIV UR4, `(.L_x_67) ;  /* 0x0000006604f87947 */ /* 0x000fea000b800000 */
[----:B------:R-:W-:-:S13]  /*3c20*/  ELECT P0, URZ, PT ;  /* 0x0000000000ff782f */ /* 0x000fda0003800000 */
.L_x_183:
[----:B------:R-:W-:Y:S05]  /*3c30*/  @!P0 BRA `(.L_x_66) ;  /* 0x00000000005c8947 */ /* 0x000fea0003800000 */
[----:B--2---:R-:W2:Y:S02]  /*3c40*/  LDS R4, [UR5+0x10] ;  /* 0x00001005ff047984 */ /* 0x004ea40008000800 */
[----:B--2---:R-:W-:-:S04]  /*3c50*/  SHF.L.U32 R4, R4, 0x1f, RZ ;  /* 0x0000001f04047819 */ /* 0x004fc800000006ff */
[----:B------:R-:W2:Y:S02]  /*3c60*/  SYNCS.PHASECHK.TRANS64.TRYWAIT P0, [UR5+0x8], R4 ;  /* 0x00000804ff0075a7 */ /* 0x000ea40008001105 */
[----:B--2---:R-:W-:Y:S05]  /*3c70*/  @P0 BRA `(.L_x_68) ;  /* 0x0000000000080947 */ /* 0x004fea0003800000 */
[----:B------:R-:W2:Y:S02]  /*3c80*/  SYNCS.PHASECHK.TRANS64.TRYWAIT P0, [UR5+0x8], R4 ;  /* 0x00000804ff0075a7 */ /* 0x000ea40008001105 */
[----:B--2---:R-:W-:Y:S05]  /*3c90*/  @!P0 BRA `(.L_x_69) ;  /* 0x0000006400fc8947 */ /* 0x004fea0003800000 */
.L_x_68:
[----:B------:R-:W3:Y:S01]  /*3ca0*/  LDS R6, [UR6+0x160] ;  /* 0x00016006ff067984 */ /* 0x000ee20008000800 */
[----:B--2---:R-:W-:Y:S02]  /*3cb0*/  HFMA2 R3, -RZ, RZ, 0, 5.9604644775390625e-08 ;  /* 0x00000001ff037431 */ /* 0x004fe400000001ff */
[----:B------:R-:W-:Y:S01]  /*3cc0*/  IMAD.MOV.U32 R4, RZ, RZ, 0xffff ;  /* 0x0000ffffff047424 */ /* 0x000fe200078e00ff */
[----:B------:R-:W-:Y:S01]  /*3cd0*/  UPRMT UR4, UR37, 0x654, UR7 ;  /* 0x0000065425047896 */ /* 0x000fe20008000007 */
[----:B---3--:R-:W-:-:S03]  /*3ce0*/  IMAD.SHL.U32 R5, R6, 0x20, RZ ;  /* 0x0000002006057824 */ /* 0x008fc600078e00ff */
[-C--:B------:R-:W-:Y:S02]  /*3cf0*/  SHF.L.U32 R4, R4, R6.reuse, RZ ;  /* 0x0000000604047219 */ /* 0x080fe400000006ff */
[----:B------:R-:W-:Y:S01]  /*3d00*/  SHF.L.U32 R6, R3, R6, RZ ;  /* 0x0000000603067219 */ /* 0x000fe200000006ff */
[----:B------:R3:W-:Y:S04]  /*3d10*/  STS [UR6+0x160], R5 ;  /* 0x00016005ff007988 */ /* 0x0007e80008000806 */
[----:B------:R3:W-:Y:S04]  /*3d20*/  ATOMS.OR RZ, [UR5+0x14], R4 ;  /* 0x00001404ffff798c */ /* 0x0007e8000b000005 */
[----:B------:R3:W-:Y:S01]  /*3d30*/  ATOMS.OR RZ, [UR5+0x18], R6 ;  /* 0x00001806ffff798c */ /* 0x0007e2000b000005 */
[----:B------:R-:W-:Y:S03]  /*3d40*/  SYNCS.ARRIVE.TRANS64.RED.A1T0 RZ, [UR4], RZ ;  /* 0x000000ffffff79a7 */ /* 0x000fe60008100404 */
[----:B------:R3:W-:Y:S01]  /*3d50*/  ATOMS.XOR RZ, [UR5+0x10], R3 ;  /* 0x00001003ffff798c */ /* 0x0007e2000b800005 */
[----:B------:R-:W-:Y:S05]  /*3d60*/  BRA `(.L_x_66) ;  /* 0x0000000000107947 */ /* 0x000fea0003800000 */
.L_x_59:
[----:B------:R-:W-:Y:S02]  /*3d70*/  MOV R3, 0xffffffff ;  /* 0xffffffff00037802 */ /* 0x000fe40000000f00 */
[----:B------:R-:W-:-:S03]  /*3d80*/  MOV R4, 0x3db0 ;  /* 0x00003db000047802 */ /* 0x000fc60000000f00 */
[----:B------:R2:W-:Y:S04]  /*3d90*/  STS [UR6+0x160], R3 ;  /* 0x00016003ff007988 */ /* 0x0005e80008000806 */
[----:B-12--5:R-:W-:Y:S05]  /*3da0*/  CALL.REL.NOINC `($__internal_1_$__cuda_sm10x_tcgen05_guardrail_trap_phase_invalid_during_alloc) ;  /* 0x0000006c00ac7944 */ /* 0x026fea0003c00000 */
.L_x_66:
[----:B------:R-:W-:Y:S05]  /*3db0*/  WARPSYNC.ALL ;  /* 0x0000000000007948 */ /* 0x000fea0003800000 */
[----:B------:R-:W4:Y:S01]  /*3dc0*/  S2UR UR20, SR_CgaCtaId ;  /* 0x00000000001479c3 */ /* 0x000f220000008800 */
[----:B------:R-:W-:Y:S01]  /*3dd0*/  UMOV UR4, 0x400 ;  /* 0x0000040000047882 */ /* 0x000fe20000000000 */
[----:B------:R-:W-:-:S06]  /*3de0*/  NOP ;  /* 0x0000000000007918 */ /* 0x000fcc0000000000 */
[----:B------:R-:W-:Y:S06]  /*3df0*/  BAR.ARV 0x6, 0xa0 ;  /* 0x0182800000007b1d */ /* 0x000fec0000002000 */
[----:B------:R-:W1:Y:S01]  /*3e00*/  LDCU.64 UR6, c[0x0][0x388] ;  /* 0x00007100ff0677ac */ /* 0x000e620008000a00 */
[----:B------:R-:W-:Y:S01]  /*3e10*/  LOP3.LUT R2, R2, 0xffff, RZ, 0xc0, !PT ;  /* 0x0000ffff02027812 */ /* 0x000fe200078ec0ff */
[----:B--2---:R-:W-:Y:S01]  /*3e20*/  IMAD.MOV.U32 R8, RZ, RZ, 0x1 ;  /* 0x00000001ff087424 */ /* 0x004fe200078e00ff */
[----:B------:R-:W-:Y:S01]  /*3e30*/  LOP3.LUT R0, R0, 0xffff, RZ, 0xc0, !PT ;  /* 0x0000ffff00007812 */ /* 0x000fe200078ec0ff */
[----:B------:R-:W2:Y:S01]  /*3e40*/  LDCU.64 UR8, c[0x0][0x390] ;  /* 0x00007200ff0877ac */ /* 0x000ea20008000a00 */
[----:B------:R-:W-:Y:S01]  /*3e50*/  R2UR UR21, R2 ;  /* 0x00000000021572ca */ /* 0x000fe200000e0000 */
[----:B------:R-:W-:Y:S01]  /*3e60*/  IMAD.MOV.U32 R2, RZ, RZ, RZ ;  /* 0x000000ffff027224 */ /* 0x000fe200078e00ff */
[----:B------:R-:W-:Y:S01]  /*3e70*/  R2UR UR35, R0 ;  /* 0x00000000002372ca */ /* 0x000fe200000e0000 */
[----:B------:R-:W-:Y:S01]  /*3e80*/  IMAD.MOV.U32 R0, RZ, RZ, RZ ;  /* 0x000000ffff007224 */ /* 0x000fe200078e00ff */
[----:B------:R-:W-:Y:S01]  /*3e90*/  UMOV UR24, URZ ;  /* 0x000000ff00187c82 */ /* 0x000fe20008000000 */
[----:B----4-:R-:W-:Y:S01]  /*3ea0*/  ULEA UR20, UR20, UR4, 0x18 ;  /* 0x0000000414147291 */ /* 0x010fe2000f8ec0ff */
[----:B------:R-:W-:Y:S01]  /*3eb0*/  UMOV UR19, URZ ;  /* 0x000000ff00137c82 */ /* 0x000fe20008000000 */
[----:B------:R-:W-:-:S02]  /*3ec0*/  UISETP.NE.AND UP3, UPT, UR38, URZ, UPT ;  /* 0x000000ff2600728c */ /* 0x000fc4000bf65270 */
[----:B------:R-:W-:Y:S01]  /*3ed0*/  UIADD3 UR34, UPT, UPT, UR20, 0x118, URZ ;  /* 0x0000011814227890 */ /* 0x000fe2000fffe0ff */
[----:B------:R-:W-:Y:S01]  /*3ee0*/  UMOV UR32, 0x0 ;  /* 0x0000000000207882 */ /* 0x000fe20000000000 */
[----:B-1----:R-:W-:-:S03]  /*3ef0*/  UIADD3 UR4, UPT, UPT, UR6, 0x1f, URZ ;  /* 0x0000001f06047890 */ /* 0x002fc6000fffe0ff */
[----:B---3--:R-:W1:Y:S01]  /*3f00*/  LDS R3, [UR20+0x160] ;  /* 0x00016014ff037984 */ /* 0x008e620008000800 */
[----:B------:R-:W-:Y:S01]  /*3f10*/  UMOV UR33, 0x8200910 ;  /* 0x0820091000217882 */ /* 0x000fe20000000000 */
[----:B------:R-:W-:Y:S02]  /*3f20*/  UPRMT UR34, URZ, 0x654, UR34 ;  /* 0x00000654ff227896 */ /* 0x000fe40008000022 */
[----:B------:R-:W-:Y:S01]  /*3f30*/  USHF.R.S32.HI UR5, URZ, 0x1f, UR4 ;  /* 0x0000001fff057899 */ /* 0x000fe20008011404 */
[----:B------:R-:W-:Y:S01]  /*3f40*/  UMOV UR30, 0x0 ;  /* 0x00000000001e7882 */ /* 0x000fe20000000000 */
[----:B------:R-:W-:Y:S02]  /*3f50*/  UMOV UR31, 0x8200910 ;  /* 0x08200910001f7882 */ /* 0x000fe40000000000 */
[----:B------:R-:W-:Y:S02]  /*3f60*/  ULEA.HI UR4, UR5, UR4, URZ, 0x5 ;  /* 0x0000000405047291 */ /* 0x000fe4000f8f28ff */
[----:B------:R-:W-:-:S02]  /*3f70*/  UIADD3 UR5, UPT, UPT, UR20, 0x8400, URZ ;  /* 0x0000840014057890 */ /* 0x000fc4000fffe0ff */
[----:B------:R-:W-:Y:S02]  /*3f80*/  USHF.R.S32.HI UR4, URZ, 0x5, UR4 ;  /* 0x00000005ff047899 */ /* 0x000fe40008011404 */
[----:B------:R-:W-:Y:S02]  /*3f90*/  USHF.R.U32.HI UR5, URZ, 0x4, UR5 ;  /* 0x00000004ff057899 */ /* 0x000fe40008011605 */
[----:B------:R-:W-:Y:S02]  /*3fa0*/  UIMAD UR4, UR4, UR7, URZ ;  /* 0x00000007040472a4 */ /* 0x000fe4000f8e02ff */
[----:B------:R-:W-:Y:S02]  /*3fb0*/  ULOP3.LUT UR5, UR5, 0x3fff, URZ, 0xc0, !UPT ;  /* 0x00003fff05057892 */ /* 0x000fe4000f8ec0ff */
[----:B--2---:R-:W-:Y:S02]  /*3fc0*/  UIMAD UR4, UR4, UR8, URZ ;  /* 0x00000008040472a4 */ /* 0x004fe4000f8e02ff */
[----:B------:R-:W-:-:S02]  /*3fd0*/  ULOP3.LUT UR22, UR5, 0x10000, URZ, 0xfc, !UPT ;  /* 0x0001000005167892 */ /* 0x000fc4000f8efcff */
[----:B------:R-:W-:Y:S02]  /*3fe0*/  UIMAD UR9, UR4, UR9, URZ ;  /* 0x00000009040972a4 */ /* 0x000fe4000f8e02ff */
[----:B------:R-:W-:Y:S02]  /*3ff0*/  UIADD3 UR4, UPT, UPT, UR20, 0x20400, URZ ;  /* 0x0002040014047890 */ /* 0x000fe4000fffe0ff */
[----:B------:R-:W-:Y:S02]  /*4000*/  UIADD3 UR36, UPT, UPT, UR9, -0x1, URZ ;  /* 0xffffffff09247890 */ /* 0x000fe4000fffe0ff */
[----:B------:R-:W-:Y:S02]  /*4010*/  USHF.R.U32.HI UR4, URZ, 0x4, UR4 ;  /* 0x00000004ff047899 */ /* 0x000fe40008011604 */
[----:B------:R-:W-:Y:S02]  /*4020*/  UISETP.GE.AND UP4, UPT, UR9, 0x1, UPT ;  /* 0x000000010900788c */ /* 0x000fe4000bf86270 */
[----:B------:R-:W-:Y:S01]  /*4030*/  ULOP3.LUT UR4, UR4, 0x3fff, URZ, 0xc0, !UPT ;  /* 0x00003fff04047892 */ /* 0x000fe2000f8ec0ff */
[----:B------:R-:W-:Y:S01]  /*4040*/  UMOV UR28, 0x0 ;  /* 0x00000000001c7882 */ /* 0x000fe20000000000 */
[----:B------:R-:W-:-:S02]  /*4050*/  UMOV UR29, 0x8200910 ;  /* 0x08200910001d7882 */ /* 0x000fc40000000000 */
[----:B------:R-:W-:Y:S01]  /*4060*/  ULOP3.LUT UR23, UR4, 0x10000, URZ, 0xfc, !UPT ;  /* 0x0001000004177892 */ /* 0x000fe2000f8efcff */
[C---:B-1----:R-:W-:Y:S01]  /*4070*/  VIADD R5, R3.reuse, 0x40 ;  /* 0x0000004003057836 */ /* 0x042fe20000000000 */
[----:B------:R-:W-:Y:S01]  /*4080*/  LOP3.LUT R4, R3, 0xffff, RZ, 0xc0, !PT ;  /* 0x0000ffff03047812 */ /* 0x000fe200078ec0ff */
[----:B------:R-:W-:Y:S01]  /*4090*/  UMOV UR26, 0x0 ;  /* 0x00000000001a7882 */ /* 0x000fe20000000000 */
[----:B------:R-:W-:Y:S02]  /*40a0*/  UMOV UR27, 0x8200910 ;  /* 0x08200910001b7882 */ /* 0x000fe40000000000 */
[----:B------:R-:W-:-:S05]  /*40b0*/  LOP3.LUT R5, R5, 0xffff, RZ, 0xc0, !PT ;  /* 0x0000ffff05057812 */ /* 0x000fca00078ec0ff */
[----:B------:R1:W-:Y:S02]  /*40c0*/  STL.64 [R1], R4 ;  /* 0x0000000401007387 */ /* 0x0003e40000100a00 */
.L_x_78:
[----:B-1----:R-:W-:-:S04]  /*40d0*/  SHF.L.U32 R5, R2, 0x1f, RZ ;  /* 0x0000001f02057819 */ /* 0x002fc800000006ff */
[----:B------:R-:W1:Y:S02]  /*40e0*/  SYNCS.PHASECHK.TRANS64.TRYWAIT P0, [UR20+0x110], R5 ;  /* 0x00011005ff0075a7 */ /* 0x000e640008001114 */
[----:B-1-34-:R-:W-:Y:S05]  /*40f0*/  @!P0 BRA `(.L_x_70) ;  /* 0x0000006000fc8947 */ /* 0x01afea0003800000 */
.L_x_185:
[----:B-1----:R-:W1:Y:S01]  /*4100*/  LDS.128 R4, [UR20+0x150] ;  /* 0x00015014ff047984 */ /* 0x002e620008000c00 */
[----:B------:R-:W-:Y:S01]  /*4110*/  ULEA UR25, UR24, UR20, 0x3 ;  /* 0x0000001418197291 */ /* 0x000fe2000f8e18ff */
[----:B------:R-:W-:Y:S01]  /*4120*/  @!PT LDS RZ, [RZ] ;  /* 0x00000000fffff984 */ /* 0x000fe20000000800 */
[----:B------:R-:W-:Y:S01]  /*4130*/  @!PT LDS RZ, [RZ] ;  /* 0x00000000fffff984 */ /* 0x000fe20000000800 */
[----:B------:R-:W-:Y:S01]  /*4140*/  @!PT LDS RZ, [RZ] ;  /* 0x00000000fffff984 */ /* 0x000fe20000000800 */
[----:B------:R-:W-:Y:S01]  /*4150*/  @!PT LDS RZ, [RZ] ;  /* 0x00000000fffff984 */ /* 0x000fe20000000800 */
[----:B------:R2:W-:Y:S06]  /*4160*/  MEMBAR.ALL.CTA ;  /* 0x0000000000007992 */ /* 0x0005ec0000008000 */
[----:B--2---:R-:W2:Y:S02]  /*4170*/  FENCE.VIEW.ASYNC.S ;  /* 0x00000000000073c6 */ /* 0x004ea40000000000 */
[----:B--2---:R-:W-:Y:S01]  /*4180*/  SYNCS.ARRIVE.TRANS64.RED.A1T0 RZ, [UR34], RZ ;  /* 0x000000ffffff79a7 */ /* 0x004fe20008100422 */
[----:B-1----:R-:W-:Y:S01]  /*4190*/  LOP3.LUT P3, RZ, R6, 0x1, RZ, 0xc0, !PT ;  /* 0x0000000106ff7812 */ /* 0x002fe2000786c0ff */
[----:B------:R-:W-:-:S12]  /*41a0*/  BRA.U UP3, `(.L_x_71) ;  /* 0x00000001030c7547 */ /* 0x000fd8000b800000 */
[----:B------:R-:W-:-:S04]  /*41b0*/  SHF.L.U32 R5, R8, 0x1f, RZ ;  /* 0x0000001f08057819 */ /* 0x000fc800000006ff */
[----:B------:R-:W1:Y:S02]  /*41c0*/  SYNCS.PHASECHK.TRANS64.TRYWAIT P0, [UR25+0x130], R5 ;  /* 0x00013005ff0075a7 */ /* 0x000e640008001119 */
[----:B-1----:R-:W-:Y:S05]  /*41d0*/  @!P0 BRA `(.L_x_72) ;  /* 0x0000006000dc8947 */ /* 0x002fea0003800000 */
.L_x_71:
[----:B------:R-:W-:Y:S05]  /*41e0*/  BRA.U UP3, `(.L_x_73) ;  /* 0x0000000503047547 */ /* 0x000fea000b800000 */
[----:B------:R-:W-:Y:S05]  /*41f0*/  BRA.U !UP4, `(.L_x_74) ;  /* 0x000000010cf47547 */ /* 0x000fea000b800000 */
[----:B------:R-:W-:Y:S01]  /*4200*/  ULEA UR4, UR24, UR43, 0x2 ;  /* 0x0000002b18047291 */ /* 0x000fe2000f8e10ff */
[----:B-1----:R-:W-:-:S08]  /*4210*/  SHF.L.U32 R4, R0, 0x1f, RZ ;  /* 0x0000001f00047819 */ /* 0x002fd000000006ff */
[----:B------:R-:W5:Y:S01]  /*4220*/  LDL R5, [UR4] ;  /* 0x00000004ff057983 */ /* 0x000f620008100800 */
[----:B------:R-:W-:Y:S02]  /*4230*/  ULEA UR4, UR19, UR20, 0x3 ;  /* 0x0000001413047291 */ /* 0x000fe4000f8e18ff */
[----:B------:R-:W-:Y:S01]  /*4240*/  UPLOP3.LUT UP2, UPT, UPT, UPT, UPT, 0x40, 0x4 ;  /* 0x000000000004789c */ /* 0x000fe20003f4e870 */
[----:B------:R-:W-:-:S06]  /*4250*/  UMOV UR17, UR36 ;  /* 0x0000002400117c82 */ /* 0x000fcc0008000000 */
[----:B------:R1:W2:Y:S01]  /*4260*/  SYNCS.PHASECHK.TRANS64.TRYWAIT P2, [UR4], R4 ;  /* 0x00000004ff0075a7 */ /* 0x0002a20008041104 */
[----:B------:R-:W-:-:S05]  /*4270*/  UMOV UR4, UR19 ;  /* 0x0000001300047c82 */ /* 0x000fca0008000000 */
.L_x_77:
[----:B------:R-:W-:Y:S01]  /*4280*/  ULEA UR18, UR4, UR20, 0x3 ;  /* 0x0000001404127291 */ /* 0x000fe2000f8e18ff */
[----:B--234-:R-:W-:Y:S11]  /*4290*/  @P2 BRA `(.L_x_75) ;  /* 0x00000000000c2947 */ /* 0x01cff60003800000 */
[----:B------:R-:W-:Y:S04]  /*42a0*/  SHF.L.U32 R7, R0, 0x1f, RZ ;  /* 0x0000001f00077819 */ /* 0x000fe800000006ff */
[----:B------:R-:W2:Y:S02]  /*42b0*/  SYNCS.PHASECHK.TRANS64.TRYWAIT P0, [UR18], R7 ;  /* 0x00000007ff0075a7 */ /* 0x000ea40008001112 */
[----:B--2---:R-:W-:Y:S05]  /*42c0*/  @!P0 BRA `(.L_x_76) ;  /* 0x0000006000b88947 */ /* 0x004fea0003800000 */
.L_x_75:
[----:B------:R-:W-:Y:S01]  /*42d0*/  UISETP.NE.AND UP0, UPT, UR17, URZ, UPT ;  /* 0x000000ff1100728c */ /* 0x000fe2000bf05270 */
[----:B------:R-:W-:Y:S01]  /*42e0*/  PLOP3.LUT P2, PT, PT, PT, PT, 0x80, 0x8 ;  /* 0x000000000008781c */ /* 0x000fe20003f4f070 */
[----:B------:R-:W-:Y:S02]  /*42f0*/  UIADD3 UR5, UPT, UPT, UR4, 0x1, URZ ;  /* 0x0000000104057890 */ /* 0x000fe4000fffe0ff */
[----:B------:R-:W-:Y:S02]  /*4300*/  ULEA UR10, UR4, UR23, 0x9 ;  /* 0x00000017040a7291 */ /* 0x000fe4000f8e48ff */
[----:B------:R-:W-:Y:S01]  /*4310*/  UISETP.NE.AND UP1, UPT, UR5, 0xc, UPT ;  /* 0x0000000c0500788c */ /* 0x000fe2000bf25270 */
[----:B------:R-:W-:Y:S01]  /*4320*/  PLOP3.LUT P0, PT, PT, PT, UP0, 0x80, 0x8 ;  /* 0x000000000008781c */ /* 0x000fe20003f0f008 */
[----:B------:R-:W-:Y:S02]  /*4330*/  ULEA UR14, UR4, UR22, 0x9 ;  /* 0x00000016040e7291 */ /* 0x000fe4000f8e48ff */
[----:B------:R-:W-:Y:S02]  /*4340*/  USEL UR6, URZ, 0x1, UP1 ;  /* 0x00000001ff067887 */ /* 0x000fe40008800000 */
[----:B------:R-:W-:Y:S01]  /*4350*/  USEL UR19, UR5, URZ, UP1 ;  /* 0x000000ff05137287 */ /* 0x000fe20008800000 */
[----:B------:R-:W-:Y:S11]  /*4360*/  ELECT P1, URZ, PT ;  /* 0x0000000000ff782f */ /* 0x000ff60003820000 */
[----:B------:R-:W-:Y:S02]  /*4370*/  @!UPT UIADD3 URZ, UPT, UPT, URZ, URZ, URZ ;  /* 0x000000fffffff290 */ /* 0x000fe4000fffe0ff */
[C---:B-----5:R-:W-:Y:S01]  /*4380*/  @P1 R2UR.BROADCAST UR4, R5.reuse ;  /* 0x00000000050412ca */ /* 0x060fe200008e0000 */
[----:B------:R-:W-:Y:S01]  /*4390*/  @UP0 ULEA UR5, UR19, UR20, 0x3 ;  /* 0x0000001413050291 */ /* 0x000fe2000f8e18ff */
[----:B------:R-:W-:Y:S01]  /*43a0*/  LOP3.LUT R0, R0, UR6, RZ, 0x3c, !PT ;  /* 0x0000000600007c12 */ /* 0x000fe2000f8e3cff */
[----:B------:R-:W-:Y:S02]  /*43b0*/  UIADD3 UR8, UPT, UPT, UR10, 0x2, URZ ;  /* 0x000000020a087890 */ /* 0x000fe4000fffe0ff */
[----:B------:R-:W-:Y:S01]  /*43c0*/  UIADD3 UR6, UPT, UPT, UR14, 0x2, URZ ;  /* 0x000000020e067890 */ /* 0x000fe2000fffe0ff */
[----:B-1----:R-:W-:Y:S01]  /*43d0*/  @P0 SHF.L.U32 R4, R0, 0x1f, RZ ;  /* 0x0000001f00040819 */ /* 0x002fe200000006ff */
[----:B------:R-:W-:Y:S01]  /*43e0*/  UIADD3 UR12, UPT, UPT, UR10, 0x4, URZ ;  /* 0x000000040a0c7890 */ /* 0x000fe2000fffe0ff */
[----:B------:R-:W-:Y:S02]  /*43f0*/  UMOV UR11, 0x40004040 ;  /* 0x40004040000b7882 */ /* 0x000fe40000000000 */
[----:B------:R3:W4:Y:S01]  /*4400*/  @P0 SYNCS.PHASECHK.TRANS64.TRYWAIT P2, [UR5], R4 ;  /* 0x00000004ff0005a7 */ /* 0x0007220008041105 */
[----:B------:R-:W-:Y:S11]  /*4410*/  ELECT P0, URZ, PT ;  /* 0x0000000000ff782f */ /* 0x000ff60003800000 */
[----:B------:R-:W-:Y:S02]  /*4420*/  @!UPT UIADD3 URZ, UPT, UPT, URZ, URZ, URZ ;  /* 0x000000fffffff290 */ /* 0x000fe4000fffe0ff */
[C---:B------:R-:W-:Y:S02]  /*4430*/  @P0 R2UR.BROADCAST UR16, R5.reuse ;  /* 0x00000000051002ca */ /* 0x040fe400008e0000 */
[----:B------:R-:W-:Y:S01]  /*4440*/  ELECT P0, URZ, PT ;  /* 0x0000000000ff782f */ /* 0x000fe20003800000 */
[----:B------:R-:W-:Y:S01]  /*4450*/  UMOV UR15, 0x40004040 ;  /* 0x40004040000f7882 */ /* 0x000fe20000000000 */
[----:B------:R-:W-:Y:S01]  /*4460*/  UMOV UR9, 0x40004040 ;  /* 0x4000404000097882 */ /* 0x000fe20000000000 */
[----:B------:R1:W-:Y:S01]  /*4470*/  UTCHMMA.2CTA gdesc[UR14], gdesc[UR10], tmem[UR4], tmem[UR32], idesc[UR33], UP2 ;  /* 0x00ff200a0e0075ea */ /* 0x0003e20009200004 */
[----:B------:R-:W-:Y:S01]  /*4480*/  UPLOP3.LUT UP2, UPT, UPT, UPT, UPT, 0x80, 0x8 ;  /* 0x000000000008789c */ /* 0x000fe20003f4f070 */
[----:B------:R-:W-:Y:S01]  /*4490*/  UMOV UR7, 0x40004040 ;  /* 0x4000404000077882 */ /* 0x000fe20000000000 */
[----:B------:R-:W-:Y:S01]  /*44a0*/  UMOV UR13, 0x40004040 ;  /* 0x40004040000d7882 */ /* 0x000fe20000000000 */
[----:B------:R-:W-:Y:S04]  /*44b0*/  UMOV UR5, 0x40004040 ;  /* 0x4000404000057882 */ /* 0x000fe80000000000 */
[----:B------:R2:W-:Y:S01]  /*44c0*/  UTCHMMA.2CTA gdesc[UR6], gdesc[UR8], tmem[UR16], tmem[UR30], idesc[UR31], UPT ;  /* 0x00ff1e08060075ea */ /* 0x0005e2000ba00010 */
[----:B-1----:R-:W-:Y:S01]  /*44d0*/  UIADD3 UR4, UPT, UPT, UR14, 0x4, URZ ;  /* 0x000000040e047890 */ /* 0x002fe2000fffe0ff */
[C---:B------:R-:W-:Y:S02]  /*44e0*/  @P0 R2UR.BROADCAST UR15, R5.reuse ;  /* 0x00000000050f02ca */ /* 0x040fe400008e0000 */
[----:B------:R-:W-:Y:S01]  /*44f0*/  ELECT P0, URZ, PT ;  /* 0x0000000000ff782f */ /* 0x000fe20003800000 */
[----:B------:R-:W-:Y:S02]  /*4500*/  UIADD3 UR10, UPT, UPT, UR10, 0x6, URZ ;  /* 0x000000060a0a7890 */ /* 0x000fe4000fffe0ff */
[----:B--2---:R-:W-:Y:S10]  /*4510*/  UIADD3 UR6, UPT, UPT, UR14, 0x6, URZ ;  /* 0x000000060e067890 */ /* 0x004ff4000fffe0ff */
[----:B------:R-:W-:Y:S01]  /*4520*/  @P0 R2UR.BROADCAST UR9, R5 ;  /* 0x00000000050902ca */ /* 0x000fe200008e0000 */
[----:B------:R-:W-:Y:S01]  /*4530*/  UIADD3 UR8, UPT, UPT, UR18, 0x60, URZ ;  /* 0x0000006012087890 */ /* 0x000fe2000fffe0ff */
[----:B------:R1:W-:Y:S11]  /*4540*/  UTCHMMA.2CTA gdesc[UR4], gdesc[UR12], tmem[UR15], tmem[UR28], idesc[UR29], UPT ;  /* 0x00ff1c0c040075ea */ /* 0x0003f6000ba0000f */
[----:B------:R3:W-:Y:S01]  /*4550*/  UTCHMMA.2CTA gdesc[UR6], gdesc[UR10], tmem[UR9], tmem[UR26], idesc[UR27], UPT ;  /* 0x00ff1a0a060075ea */ /* 0x0007e2000ba00009 */
[----:B------:R3:W-:Y:S01]  /*4560*/  UTCBAR.2CTA.MULTICAST [UR8], URZ, UR21 ;  /* 0x000000ff080073e9 */ /* 0x0007e20008200815 */
[----:B-1----:R-:W-:Y:S02]  /*4570*/  UIADD3 UR4, UPT, UPT, UR17, 0x1, URZ ;  /* 0x0000000111047890 */ /* 0x002fe4000fffe0ff */
[----:B------:R-:W-:Y:S02]  /*4580*/  UIADD3 UR5, UPT, UPT, UR17, -0x1, URZ ;  /* 0xffffffff11057890 */ /* 0x000fe4000fffe0ff */
[----:B------:R-:W-:Y:S03]  /*4590*/  UISETP.GT.U32.AND UP0, UPT, UR4, 0x1, UPT ;  /* 0x000000010400788c */ /* 0x000fe6000bf04070 */
[----:B------:R-:W-:Y:S02]  /*45a0*/  UMOV UR4, UR19 ;  /* 0x0000001300047c82 */ /* 0x000fe40008000000 */
[----:B------:R-:W-:Y:S04]  /*45b0*/  UMOV UR17, UR5 ;  /* 0x0000000500117c82 */ /* 0x000fe80008000000 */
[----:B------:R-:W-:Y:S05]  /*45c0*/  BRA.U UP0, `(.L_x_77) ;  /* 0xfffffffd002c7547 */ /* 0x000fea000b83ffff */
.L_x_74:
[----:B------:R-:W-:-:S09]  /*45d0*/  UIADD3 UR4, UPT, UPT, UR25, 0x120, URZ ;  /* 0x0000012019047890 */ /* 0x000fd2000fffe0ff */
[----:B------:R2:W-:Y:S01]  /*45e0*/  UTCBAR.2CTA.MULTICAST [UR4], URZ, UR35 ;  /* 0x000000ff040073e9 */ /* 0x0005e20008200823 */
[----:B------:R-:W-:Y:S02]  /*45f0*/  NOP ;  /* 0x0000000000007918 */ /* 0x000fe40000000000 */
.L_x_73:
[----:B--2---:R-:W-:Y:S01]  /*4600*/  UIADD3 UR4, UPT, UPT, UR24, 0x1, URZ ;  /* 0x0000000118047890 */ /* 0x004fe2000fffe0ff */
[----:B------:R-:W-:-:S03]  /*4610*/  LOP3.LUT R2, R2, 0x1, RZ, 0x3c, !PT ;  /* 0x0000000102027812 */ /* 0x000fc600078e3cff */
[----:B------:R-:W-:-:S04]  /*4620*/  UISETP.NE.AND UP0, UPT, UR4, 0x2, UPT ;  /* 0x000000020400788c */ /* 0x000fc8000bf05270 */
[----:B------:R-:W-:Y:S02]  /*4630*/  USEL UR5, URZ, 0x1, UP0 ;  /* 0x00000001ff057887 */ /* 0x000fe40008000000 */
[----:B------:R-:W-:-:S04]  /*4640*/  USEL UR24, UR4, URZ, UP0 ;  /* 0x000000ff04187287 */ /* 0x000fc80008000000 */
[----:B------:R-:W-:Y:S01]  /*4650*/  LOP3.LUT R8, R8, UR5, RZ, 0x3c, !PT ;  /* 0x0000000508087c12 */ /* 0x000fe2000f8e3cff */
[----:B------:R-:W-:Y:S07]  /*4660*/  @P3 BRA `(.L_x_78) ;  /* 0xfffffff800983947 */ /* 0x000fee000383ffff */
[----:B---3--:R-:W2:Y:S01]  /*4670*/  S2UR UR8, SR_CgaCtaId ;  /* 0x00000000000879c3 */ /* 0x008ea20000008800 */
[----:B------:R-:W-:Y:S01]  /*4680*/  ELECT P0, URZ, PT ;  /* 0x0000000000ff782f */ /* 0x000fe20003800000 */
[----:B------:R-:W-:Y:S01]  /*4690*/  HFMA2 R0, -RZ, RZ, 0, 5.9604644775390625e-08 ;  /* 0x00000001ff007431 */ /* 0x000fe200000001ff */
[----:B------:R-:W-:-:S05]  /*46a0*/  UMOV UR4, 0x40 ;  /* 0x0000004000047882 */ /* 0x000fca0000000000 */
[----:B------:R-:W-:Y:S01]  /*46b0*/  UVIRTCOUNT.DEALLOC.SMPOOL 0x80 ;  /* 0x000000800000784c */ /* 0x000fe20000000000 */
[----:B------:R-:W-:Y:S02]  /*46c0*/  UISETP.NE.AND UP0, UPT, UR38, URZ, UPT ;  /* 0x000000ff2600728c */ /* 0x000fe4000bf05270 */
[----:B--2---:R-:W-:-:S09]  /*46d0*/  ULEA UR8, UR8, UR4, 0x18 ;  /* 0x0000000408087291 */ /* 0x004fd2000f8ec0ff */
[----:B------:R2:W-:Y:S01]  /*46e0*/  @P0 STS.U8 [UR8+0x1c], R0 ;  /* 0x00001c00ff000988 */ /* 0x0005e20008000008 */
[----:B------:R-:W-:Y:S05]  /*46f0*/  BRA.U UP0, `(.L_x_79) ;  /* 0x0000000100587547 */ /* 0x000fea000b800000 */
[----:B------:R-:W-:Y:S01]  /*4700*/  UIADD3 UR5, UPT, UPT, UR20, 0x130, URZ ;  /* 0x0000013014057890 */ /* 0x000fe2000fffe0ff */
[----:B-1----:R-:W-:-:S03]  /*4710*/  SHF.L.U32 R5, R8, 0x1f, RZ ;  /* 0x0000001f08057819 */ /* 0x002fc600000006ff */
[----:B------:R-:W-:-:S09]  /*4720*/  ULEA UR4, UR24, UR5, 0x3 ;  /* 0x0000000518047291 */ /* 0x000fd2000f8e18ff */
[----:B------:R-:W1:Y:S02]  /*4730*/  SYNCS.PHASECHK.TRANS64.TRYWAIT P0, [UR4], R5 ;  /* 0x00000005ff0075a7 */ /* 0x000e640008001104 */
[----:B-1----:R-:W-:Y:S05]  /*4740*/  @!P0 BRA `(.L_x_80) ;  /* 0x0000005c00b08947 */ /* 0x002fea0003800000 */
.L_x_189:
[----:B------:R-:W-:-:S04]  /*4750*/  UIADD3 UR4, UPT, UPT, UR24, 0x1, URZ ;  /* 0x0000000118047890 */ /* 0x000fc8000fffe0ff */
[----:B------:R-:W-:-:S04]  /*4760*/  UISETP.NE.AND UP1, UPT, UR4, 0x2, UPT ;  /* 0x000000020400788c */ /* 0x000fc8000bf25270 */
[----:B------:R-:W-:Y:S02]  /*4770*/  USEL UR6, URZ, 0x1, UP1 ;  /* 0x00000001ff067887 */ /* 0x000fe40008800000 */
[----:B------:R-:W-:-:S04]  /*4780*/  USEL UR4, UR4, URZ, UP1 ;  /* 0x000000ff04047287 */ /* 0x000fc80008800000 */
[----:B------:R-:W-:Y:S01]  /*4790*/  ULEA UR4, UR4, UR5, 0x3 ;  /* 0x0000000504047291 */ /* 0x000fe2000f8e18ff */
[----:B-1----:R-:W-:-:S04]  /*47a0*/  LOP3.LUT R5, R8, UR6, RZ, 0x3c, !PT ;  /* 0x0000000608057c12 */ /* 0x002fc8000f8e3cff */
[----:B------:R-:W-:Y:S01]  /*47b0*/  SHF.L.U32 R5, R5, 0x1f, RZ ;  /* 0x0000001f05057819 */ /* 0x000fe200000006ff */
[----:B--2---:R-:W-:-:S04]  /*47c0*/  IMAD.U32 R0, RZ, RZ, UR4 ;  /* 0x00000004ff007e24 */ /* 0x004fc8000f8e00ff */
[----:B------:R1:W2:Y:S03]  /*47d0*/  SYNCS.PHASECHK.TRANS64.TRYWAIT P0, [R0+URZ], R5 ;  /* 0x00000005000075a7 */ /* 0x0002a600080011ff */
[----:B--2---:R-:W-:Y:S05]  /*47e0*/  @!P0 NANOSLEEP.SYNCS 0x989680 ;  /* 0x009896800000895d */ /* 0x004fea0003900000 */
[----:B------:R-:W2:Y:S02]  /*47f0*/  @!P0 SYNCS.PHASECHK.TRANS64 P0, [R0+URZ], R5 ;  /* 0x00000005000085a7 */ /* 0x000ea400080010ff */
[----:B--2---:R-:W-:Y:S05]  /*4800*/  @P0 BRA `(.L_x_81) ;  /* 0x0000000000200947 */ /* 0x004fea0003800000 */
.L_x_82:
[----:B--2---:R2:W3:Y:S02]  /*4810*/  SYNCS.PHASECHK.TRANS64.TRYWAIT P0, [R0+URZ], R5 ;  /* 0x00000005000075a7 */ /* 0x0044e400080011ff */
[----:B---3--:R-:W-:Y:S05]  /*4820*/  @!P0 NANOSLEEP.SYNCS 0x989680 ;  /* 0x009896800000895d */ /* 0x008fea0003900000 */
[----:B------:R-:W3:Y:S02]  /*4830*/  @!P0 SYNCS.PHASECHK.TRANS64 P0, [R0+URZ], R5 ;  /* 0x00000005000085a7 */ /* 0x000ee400080010ff */
[----:B---3--:R-:W-:Y:S05]  /*4840*/  @!P0 BRA `(.L_x_82) ;  /* 0xfffffffc00f08947 */ /* 0x008fea000383ffff */
[----:B------:R-:W-:Y:S05]  /*4850*/  BRA `(.L_x_81) ;  /* 0x00000000000c7947 */ /* 0x000fea0003800000 */
.L_x_79:
[----:B------:R-:W-:-:S04]  /*4860*/  UIADD3 UR4, UPT, UPT, UR20, 0x140, URZ ;  /* 0x0000014014047890 */ /* 0x000fc8000fffe0ff */
[----:B------:R-:W-:-:S09]  /*4870*/  UPRMT UR4, UR37, 0x654, UR4 ;  /* 0x0000065425047896 */ /* 0x000fd20008000004 */
[----:B------:R-:W-:Y:S03]  /*4880*/  SYNCS.ARRIVE.TRANS64.RED.A1T0 RZ, [UR4], RZ ;  /* 0x000000ffffff79a7 */ /* 0x000fe60008100404 */
.L_x_81:
[----:B-12---:R-:W-:Y:S01]  /*4890*/  SHF.L.U32 R5, RZ, 0x1f, RZ ;  /* 0x0000001fff057819 */ /* 0x006fe200000006ff */
[----:B------:R-:W-:Y:S01]  /*48a0*/  UIADD3 UR4, UPT, UPT, UR20, 0x140, URZ ;  /* 0x0000014014047890 */ /* 0x000fe2000fffe0ff */
[----:B------:R-:W-:Y:S02]  /*48b0*/  PLOP3.LUT P0, PT, PT, PT, UP0, 0x80, 0x8 ;  /* 0x000000000008781c */ /* 0x000fe40003f0f008 */
[----:B------:R-:W1:Y:S02]  /*48c0*/  SYNCS.PHASECHK.TRANS64.TRYWAIT P1, [UR20+0x140], R5 ;  /* 0x00014005ff0075a7 */ /* 0x000e640008021114 */
[----:B-1----:R-:W-:Y:S09]  /*48d0*/  @!P1 BRA `(.L_x_83) ;  /* 0x0000005c00649947 */ /* 0x002ff20003800000 */
.L_x_191:
[----:B------:R-:W-:Y:S01]  /*48e0*/  @!UP0 UPRMT UR4, UR37, 0x654, UR4 ;  /* 0x0000065425048896 */ /* 0x000fe20008000004 */
[----:B------:R-:W-:Y:S01]  /*48f0*/  LOP3.LUT R2, R3, 0xffff, RZ, 0xc0, !PT ;  /* 0x0000ffff03027812 */ /* 0x000fe200078ec0ff */
[----:B------:R-:W-:Y:S02]  /*4900*/  IMAD.MOV.U32 R3, RZ, RZ, 0xffff ;  /* 0x0000ffffff037424 */ /* 0x000fe400078e00ff */
[----:B-1----:R-:W-:Y:S01]  /*4910*/  IMAD.MOV.U32 R5, RZ, RZ, 0x1 ;  /* 0x00000001ff057424 */ /* 0x002fe200078e00ff */
[----:B------:R-:W-:-:S04]  /*4920*/  SHF.R.U32.HI R2, RZ, 0x5, R2 ;  /* 0x00000005ff027819 */ /* 0x000fc80000011602 */
[----:B------:R-:W-:Y:S01]  /*4930*/  @!P0 SYNCS.ARRIVE.TRANS64.RED.A1T0 RZ, [UR4], RZ ;  /* 0x000000ffffff89a7 */ /* 0x000fe20008100404 */
[----:B------:R-:W-:Y:S01]  /*4940*/  NOP ;  /* 0x0000000000007918 */ /* 0x000fe20000000000 */
[----:B------:R-:W1:Y:S01]  /*4950*/  LDS R0, [UR8+0x14] ;  /* 0x00001408ff007984 */ /* 0x000e620008000800 */
[-C--:B------:R-:W-:Y:S02]  /*4960*/  SHF.L.U32 R3, R3, R2.reuse, RZ ;  /* 0x0000000203037219 */ /* 0x080fe400000006ff */
[----:B------:R-:W-:Y:S02]  /*4970*/  SHF.L.U32 R5, R5, R2, RZ ;  /* 0x0000000205057219 */ /* 0x000fe400000006ff */
[----:B-1----:R-:W-:-:S04]  /*4980*/  LOP3.LUT R0, R0, R3, RZ, 0xc0, !PT ;  /* 0x0000000300007212 */ /* 0x002fc800078ec0ff */
[----:B------:R-:W-:-:S13]  /*4990*/  ISETP.NE.AND P0, PT, R0, R3, PT ;  /* 0x000000030000720c */ /* 0x000fda0003f05270 */
[----:B------:R-:W-:Y:S05]  /*49a0*/  @P0 BRA `(.L_x_84) ;  /* 0x00000000005c0947 */ /* 0x000fea0003800000 */
[----:B------:R-:W1:Y:S02]  /*49b0*/  LDS R0, [UR8+0x18] ;  /* 0x00001808ff007984 */ /* 0x000e640008000800 */
[----:B-1----:R-:W-:-:S04]  /*49c0*/  LOP3.LUT R0, R0, R5, RZ, 0xc0, !PT ;  /* 0x0000000500007212 */ /* 0x002fc800078ec0ff */
[----:B------:R-:W-:-:S13]  /*49d0*/  ISETP.NE.AND P0, PT, R0, R5, PT ;  /* 0x000000050000720c */ /* 0x000fda0003f05270 */
[----:B------:R-:W-:Y:S05]  /*49e0*/  @P0 BRA `(.L_x_85) ;  /* 0x0000000000400947 */ /* 0x000fea0003800000 */
[----:B------:R-:W-:Y:S01]  /*49f0*/  R2UR UR4, R3 ;  /* 0x00000000030472ca */ /* 0x000fe200000e0000 */
[----:B------:R-:W1:Y:S01]  /*4a00*/  S2R R2, SR_LANEID ;  /* 0x0000000000027919 */ /* 0x000e620000000000 */
[----:B------:R-:W-:-:S04]  /*4a10*/  LOP3.LUT R5, RZ, R5, RZ, 0x33, !PT ;  /* 0x00000005ff057212 */ /* 0x000fc800078e33ff */
[----:B------:R-:W2:Y:S07]  /*4a20*/  REDUX UR6, R5 ;  /* 0x00000000050673c4 */ /* 0x000eae0000000000 */
[----:B------:R-:W-:-:S03]  /*4a30*/  ULOP3.LUT UR5, URZ, UR4, URZ, 0x33, !UPT ;  /* 0x00000004ff057292 */ /* 0x000fc6000f8e33ff */
[----:B------:R-:W-:Y:S02]  /*4a40*/  VOTEU.ANY UR4, UPT, PT ;  /* 0x0000000000047886 */ /* 0x000fe400038e0100 */
[----:B------:R-:W-:Y:S01]  /*4a50*/  UFLO.U32 UR4, UR4 ;  /* 0x00000004000472bd */ /* 0x000fe200080e0000 */
[----:B------:R-:W-:-:S04]  /*4a60*/  IMAD.U32 R0, RZ, RZ, UR5 ;  /* 0x00000005ff007e24 */ /* 0x000fc8000f8e00ff */
[----:B------:R-:W3:Y:S02]  /*4a70*/  REDUX UR7, R0 ;  /* 0x00000000000773c4 */ /* 0x000ee40000000000 */
[----:B------:R1:W-:Y:S02]  /*4a80*/  UTCATOMSWS.AND URZ, UR5 ;  /* 0x0000000500ff79e3 */ /* 0x0003e40008000000 */
[----:B-1----:R-:W-:Y:S01]  /*4a90*/  ISETP.EQ.U32.AND P0, PT, R2, UR4, PT ;  /* 0x0000000402007c0c */ /* 0x002fe2000bf02070 */
[----:B--2---:R-:W-:Y:S02]  /*4aa0*/  IMAD.U32 R2, RZ, RZ, UR6 ;  /* 0x00000006ff027e24 */ /* 0x004fe4000f8e00ff */
[----:B---3--:R-:W-:-:S10]  /*4ab0*/  IMAD.U32 R3, RZ, RZ, UR7 ;  /* 0x00000007ff037e24 */ /* 0x008fd4000f8e00ff */
[----:B------:R1:W-:Y:S04]  /*4ac0*/  @P0 ATOMS.AND RZ, [UR8+0x14], R3 ;  /* 0x00001403ffff098c */ /* 0x0003e8000a800008 */
[----:B------:R1:W-:Y:S01]  /*4ad0*/  @P0 ATOMS.AND RZ, [UR8+0x18], R2 ;  /* 0x00001802ffff098c */ /* 0x0003e2000a800008 */
[----:B------:R-:W-:Y:S05]  /*4ae0*/  BRA `(.L_x_86) ;  /* 0x0000000000147947 */ /* 0x000fea0003800000 */
.L_x_85:
[----:B------:R-:W-:Y:S02]  /*4af0*/  MOV R2, 0x4b10 ;  /* 0x00004b1000027802 */ /* 0x000fe40000000f00 */
[----:B----45:R-:W-:Y:S05]  /*4b00*/  CALL.REL.NOINC `($__internal_0_$__cuda_sm10x_tcgen05_guardrail_trap_col_being_dealloced_not_returned_by_alloc) ;  /* 0x0000006000487944 */ /* 0x030fea0003c00000 */
[----:B------:R-:W-:Y:S05]  /*4b10*/  BRA `(.L_x_86) ;  /* 0x0000000000087947 */ /* 0x000fea0003800000 */
.L_x_84:
[----:B------:R-:W-:Y:S02]  /*4b20*/  MOV R2, 0x4b40 ;  /* 0x00004b4000027802 */ /* 0x000fe40000000f00 */
[----:B----45:R-:W-:Y:S05]  /*4b30*/  CALL.REL.NOINC `($__internal_2_$__cuda_sm10x_tcgen05_guardrail_trap_unallocated_columns_being_dealloced) ;  /* 0x0000006000547944 */ /* 0x030fea0003c00000 */
.L_x_86:
[----:B------:R-:W-:Y:S01]  /*4b40*/  NOP ;  /* 0x0000000000007918 */ /* 0x000fe20000000000 */
[----:B------:R-:W-:Y:S05]  /*4b50*/  EXIT ;  /* 0x000000000000794d */ /* 0x000fea0003800000 */
.L_x_58:
[----:B------:R-:W-:-:S09]  /*4b60*/  UISETP.NE.OR UP0, UPT, UR18, 0x3, !UP3 ;  /* 0x000000031200788c */ /* 0x000fd2000df05670 */
[----:B------:R-:W-:Y:S05]  /*4b70*/  BRA.U UP0, `(.L_x_87) ;  /* 0x0000001500607547 */ /* 0x000fea000b800000 */
[----:B------:R-:W2:Y:S01]  /*4b80*/  LDCU.64 UR4, c[0x0][0x988] ;  /* 0x00013100ff0477ac */ /* 0x000ea20008000a00 */
[----:B------:R-:W3:Y:S01]  /*4b90*/  S2UR UR10, SR_CgaCtaId ;  /* 0x00000000000a79c3 */ /* 0x000ee20000008800 */
[----:B------:R-:W-:Y:S01]  /*4ba0*/  HFMA2 R10, -RZ, RZ, 0, 5.9604644775390625e-08 ;  /* 0x00000001ff0a7431 */ /* 0x000fe200000001ff */
[----:B------:R-:W-:Y:S01]  /*4bb0*/  MOV R8, RZ ;  /* 0x000000ff00087202 */ /* 0x000fe20000000f00 */
[----:B------:R-:W4:Y:S01]  /*4bc0*/  LDCU UR49, c[0x0][0x370] ;  /* 0x00006e00ff3177ac */ /* 0x000f220008000800 */
[----:B------:R-:W-:Y:S01]  /*4bd0*/  HFMA2 R3, -RZ, RZ, 0, 0.0078125 ;  /* 0x00002000ff037431 */ /* 0x000fe200000001ff */
[----:B------:R-:W4:Y:S03]  /*4be0*/  LDCU.128 UR52, c[0x0][0xc10] ;  /* 0x00018200ff3477ac */ /* 0x000f260008000c00 */
[----:B------:R-:W1:Y:S01]  /*4bf0*/  LDC.64 R12, c[0x0][0x348] ;  /* 0x0000d200ff0c7b82 */ /* 0x000e620000000a00 */
[----:B------:R-:W3:Y:S01]  /*4c00*/  LDCU UR44, c[0x0][0x374] ;  /* 0x00006e80ff2c77ac */ /* 0x000ee20008000800 */
[----:B------:R-:W3:Y:S01]  /*4c10*/  LDCU.64 UR46, c[0x0][0x990] ;  /* 0x00013200ff2e77ac */ /* 0x000ee20008000a00 */
[----:B------:R-:W3:Y:S01]  /*4c20*/  LDCU UR31, c[0x0][0xc0c] ;  /* 0x00018180ff1f77ac */ /* 0x000ee20008000800 */
[----:B--2---:R-:W-:Y:S01]  /*4c30*/  UISETP.NE.U32.AND UP0, UPT, UR4, URZ, UPT ;  /* 0x000000ff0400728c */ /* 0x004fe2000bf05070 */
[----:B------:R-:W2:Y:S01]  /*4c40*/  LDCU.128 UR56, c[0x0][0xa80] ;  /* 0x00015000ff3877ac */ /* 0x000ea20008000c00 */
[----:B------:R-:W2:Y:S01]  /*4c50*/  LDCU UR70, c[0x0][0xc20] ;  /* 0x00018400ff4677ac */ /* 0x000ea20008000800 */
[----:B------:R-:W1:Y:S01]  /*4c60*/  LDCU UR4, c[0x0][0xc30] ;  /* 0x00018600ff0477ac */ /* 0x000e620008000800 */
[----:B------:R-:W1:Y:S01]  /*4c70*/  LDCU.128 UR60, c[0x0][0xa90] ;  /* 0x00015200ff3c77ac */ /* 0x000e620008000c00 */
[----:B------:R-:W-:Y:S01]  /*4c80*/  UMOV UR42, 0x400 ;  /* 0x00000400002a7882 */ /* 0x000fe20000000000 */
[----:B----4-:R-:W-:-:S02]  /*4c90*/  UIMAD.WIDE.U32 UR6, UR49, UR52, URZ ;  /* 0x00000034310672a5 */ /* 0x010fc4000f8e00ff */
[----:B---3--:R-:W-:Y:S02]  /*4ca0*/  UIMAD.WIDE.U32 UR8, UR44, UR55, URZ ;  /* 0x000000372c0872a5 */ /* 0x008fe4000f8e00ff */
[----:B------:R-:W-:Y:S02]  /*4cb0*/  UISETP.NE.AND.EX UP6, UPT, UR5, URZ, UPT, UP0 ;  /* 0x000000ff0500728c */ /* 0x000fe4000bfc5300 */
[----:B------:R-:W-:Y:S02]  /*4cc0*/  ULEA UR42, UR10, UR42, 0x18 ;  /* 0x0000002a0a2a7291 */ /* 0x000fe4000f8ec0ff */
[----:B------:R-:W-:Y:S02]  /*4cd0*/  UISETP.NE.AND UP0, UPT, UR39, 0x1, UPT ;  /* 0x000000012700788c */ /* 0x000fe4000bf05270 */
[----:B------:R-:W-:Y:S02]  /*4ce0*/  UISETP.NE.U32.AND UP0, UPT, UR46, URZ, UPT ;  /* 0x000000ff2e00728c */ /* 0x000fe4000bf05070 */
[----:B------:R-:W-:-:S02]  /*4cf0*/  UIADD3 UR51, UPT, UPT, UR42, 0xd8, URZ ;  /* 0x000000d82a337890 */ /* 0x000fc4000fffe0ff */
[----:B------:R-:W-:Y:S02]  /*4d00*/  UIADD3 UR50, UPT, UPT, UR42, 0x118, URZ ;  /* 0x000001182a327890 */ /* 0x000fe4000fffe0ff */
[----:B------:R-:W-:Y:S02]  /*4d10*/  UIADD3 UR43, UPT, UPT, UR42, 0xc0, URZ ;  /* 0x000000c02a2b7890 */ /* 0x000fe4000fffe0ff */
[----:B------:R-:W-:Y:S02]  /*4d20*/  UIADD3 UR33, UPT, UPT, UR42, 0xc8, URZ ;  /* 0x000000c82a217890 */ /* 0x000fe4000fffe0ff */
[----:B------:R-:W-:Y:S02]  /*4d30*/  UIADD3 UR25, UPT, UPT, UR42, 0xd0, URZ ;  /* 0x000000d02a197890 */ /* 0x000fe4000fffe0ff */
[----:B------:R-:W-:Y:S02]  /*4d40*/  UISETP.GE.AND UP3, UPT, UR39, 0x1, UPT ;  /* 0x000000012700788c */ /* 0x000fe4000bf66270 */
[----:B------:R-:W-:-:S02]  /*4d50*/  UISETP.NE.AND UP3, UPT, UR31, 0x1, UPT ;  /* 0x000000011f00788c */ /* 0x000fc4000bf65270 */
[----:B------:R-:W-:Y:S01]  /*4d60*/  UISETP.NE.AND.EX UP5, UPT, UR47, URZ, UPT, UP0 ;  /* 0x000000ff2f00728c */ /* 0x000fe2000bfa5300 */
[----:B------:R-:W-:Y:S01]  /*4d70*/  UMOV UR68, UR7 ;  /* 0x0000000700447c82 */ /* 0x000fe20008000000 */
[----:B------:R-:W-:Y:S01]  /*4d80*/  UMOV UR67, UR9 ;  /* 0x0000000900437c82 */ /* 0x000fe20008000000 */
[----:B------:R-:W-:Y:S02]  /*4d90*/  UISETP.NE.AND UP3, UPT, UR54, 0x1, UPT ;  /* 0x000000013600788c */ /* 0x000fe4000bf65270 */
[----:B--2---:R-:W-:Y:S01]  /*4da0*/  UISETP.NE.AND UP0, UPT, UR56, 0x1, UPT ;  /* 0x000000013800788c */ /* 0x004fe2000bf05270 */
[----:B------:R-:W2:Y:S01]  /*4db0*/  LDCU UR71, c[0x0][0xaa0] ;  /* 0x00015400ff4777ac */ /* 0x000ea20008000800 */
[----:B------:R-:W-:Y:S01]  /*4dc0*/  UPLOP3.LUT UP2, UPT, UPT, UPT, UPT, 0x40, 0x4 ;  /* 0x000000000004789c */ /* 0x000fe20003f4e870 */
[----:B------:R-:W3:Y:S01]  /*4dd0*/  LDCU.64 UR40, c[0x0][0xc28] ;  /* 0x00018500ff2877ac */ /* 0x000ee20008000a00 */
[----:B------:R-:W-:Y:S02]  /*4de0*/  UPRMT UR51, UR10, 0x654, UR51 ;  /* 0x000006540a337896 */ /* 0x000fe40008000033 */
[----:B------:R-:W-:-:S02]  /*4df0*/  UPRMT UR50, URZ, 0x654, UR50 ;  /* 0x00000654ff327896 */ /* 0x000fc40008000032 */
[----:B------:R-:W-:Y:S02]  /*4e00*/  UPRMT UR66, UR10, 0x654, UR43 ;  /* 0x000006540a427896 */ /* 0x000fe4000800002b */
[----:B------:R-:W-:Y:S02]  /*4e10*/  UPRMT UR65, UR10, 0x654, UR33 ;  /* 0x000006540a417896 */ /* 0x000fe40008000021 */
[----:B------:R-:W-:Y:S02]  /*4e20*/  UPRMT UR64, UR10, 0x654, UR25 ;  /* 0x000006540a407896 */ /* 0x000fe40008000019 */
[----:B------:R-:W-:Y:S02]  /*4e30*/  USHF.R.U32.HI UR68, URZ, UR53, UR68 ;  /* 0x00000035ff447299 */ /* 0x000fe40008011644 */
[----:B------:R-:W-:Y:S02]  /*4e40*/  USHF.R.U32.HI UR67, URZ, UR70, UR67 ;  /* 0x00000046ff437299 */ /* 0x000fe40008011643 */
[----:B-1----:R-:W-:-:S02]  /*4e50*/  UISETP.NE.AND UP4, UPT, UR4, 0x1, UPT ;  /* 0x000000010400788c */ /* 0x002fc4000bf85270 */
[----:B------:R-:W-:Y:S02]  /*4e60*/  UISETP.NE.AND UP3, UPT, UR59, 0x1, UPT ;  /* 0x000000013b00788c */ /* 0x000fe4000bf65270 */
[----:B--23--:R-:W-:-:S11]  /*4e70*/  UISETP.NE.AND UP0, UPT, UR62, 0x1, UPT ;  /* 0x000000013e00788c */ /* 0x00cfd6000bf05270 */
.L_x_98:
[----:B------:R-:W-:Y:S04]  /*4e80*/  SHF.L.U32 R5, R8, 0x1f, RZ ;  /* 0x0000001f08057819 */ /* 0x000fe800000006ff */
[----:B------:R-:W1:Y:S02]  /*4e90*/  SYNCS.PHASECHK.TRANS64.TRYWAIT P0, [UR42+0x110], R5 ;  /* 0x00011005ff0075a7 */ /* 0x000e64000800112a */
[----:B-12---:R-:W-:Y:S05]  /*4ea0*/  @!P0 BRA `(.L_x_88) ;  /* 0x0000005800088947 */ /* 0x006fea0003800000 */
.L_x_193:
[----:B-1----:R-:W1:Y:S01]  /*4eb0*/  LDS.128 R4, [UR42+0x150] ;  /* 0x0001502aff047984 */ /* 0x002e620008000c00 */
[----:B------:R-:W-:Y:S01]  /*4ec0*/  UISETP.GE.AND UP0, UPT, UR39, 0x1, UPT ;  /* 0x000000012700788c */ /* 0x000fe2000bf06270 */
[----:B------:R-:W-:Y:S01]  /*4ed0*/  @!PT LDS RZ, [RZ] ;  /* 0x00000000fffff984 */ /* 0x000fe20000000800 */
[----:B------:R-:W-:Y:S01]  /*4ee0*/  @!PT LDS RZ, [RZ] ;  /* 0x00000000fffff984 */ /* 0x000fe20000000800 */
[----:B------:R-:W-:Y:S01]  /*4ef0*/  @!PT LDS RZ, [RZ] ;  /* 0x00000000fffff984 */ /* 0x000fe20000000800 */
[----:B------:R-:W-:Y:S01]  /*4f00*/  @!PT LDS RZ, [RZ] ;  /* 0x00000000fffff984 */ /* 0x000fe20000000800 */
[----:B------:R2:W-:Y:S06]  /*4f10*/  MEMBAR.ALL.CTA ;  /* 0x0000000000007992 */ /* 0x0005ec0000008000 */
[----:B--2---:R-:W2:Y:S02]  /*4f20*/  FENCE.VIEW.ASYNC.S ;  /* 0x00000000000073c6 */ /* 0x004ea40000000000 */
[----:B--2---:R-:W-:Y:S01]  /*4f30*/  SYNCS.ARRIVE.TRANS64.RED.A1T0 RZ, [UR50], RZ ;  /* 0x000000ffffff79a7 */ /* 0x004fe20008100432 */
[----:B-1----:R-:W-:Y:S11]  /*4f40*/  LOP3.LUT P0, RZ, R6, 0x1, RZ, 0xc0, !PT ;  /* 0x0000000106ff7812 */ /* 0x002ff6000780c0ff */
[----:B------:R-:W-:Y:S02]  /*4f50*/  @!UPT UIADD3 URZ, UPT, UPT, URZ, URZ, URZ ;  /* 0x000000fffffff290 */ /* 0x000fe4000fffe0ff */
[----:B------:R-:W-:Y:S01]  /*4f60*/  VOTEU.ANY UP3, P0 ;  /* 0x0000000000ff7886 */ /* 0x000fe20000060100 */
[----:B------:R-:W-:Y:S11]  /*4f70*/  PLOP3.LUT P0, PT, PT, PT, UP3, 0x80, 0x8 ;  /* 0x000000000008781c */ /* 0x000ff60003f0f038 */
[----:B------:R-:W-:Y:S02]  /*4f80*/  @!UPT UIADD3 URZ, UPT, UPT, URZ, URZ, URZ ;  /* 0x000000fffffff290 */ /* 0x000fe4000fffe0ff */
[----:B------:R-:W-:Y:S02]  /*4f90*/  @P0 MOV R2, R4 ;  /* 0x0000000400020202 */ /* 0x000fe40000000f00 */
[----:B------:R-:W-:Y:S02]  /*4fa0*/  @P0 LOP3.LUT R0, R5, 0xffff, RZ, 0xc0, !PT ;  /* 0x0000ffff05000812 */ /* 0x000fe400078ec0ff */
[----:B------:R-:W-:Y:S02]  /*4fb0*/  @P0 R2UR UR5, R2 ;  /* 0x00000000020502ca */ /* 0x000fe400000e0000 */
[----:B------:R-:W-:Y:S11]  /*4fc0*/  @P0 R2UR UR4, R0 ;  /* 0x00000000000402ca */ /* 0x000ff600000e0000 */
[----:B------:R-:W-:Y:S02]  /*4fd0*/  @UP3 UMOV UR23, UR5 ;  /* 0x0000000500173c82 */ /* 0x000fe40008000000 */
[----:B------:R-:W-:Y:S01]  /*4fe0*/  @UP3 UMOV UR15, UR4 ;  /* 0x00000004000f3c82 */ /* 0x000fe20008000000 */
[----:B------:R-:W-:Y:S05]  /*4ff0*/  BRA.U !UP0, `(.L_x_89) ;  /* 0x0000000108c07547 */ /* 0x000fea000b800000 */
[----:B------:R-:W-:Y:S02]  /*5000*/  UIMAD.WIDE.U32 UR8, UR15, UR55, URZ ;  /* 0x000000370f0872a5 */ /* 0x000fe4000f8e00ff */
[----:B------:R-:W-:Y:S02]  /*5010*/  UP2UR UR14, UPR, URZ, 0x4 ;  /* 0x00000004ff0e7883 */ /* 0x000fe40008000000 */
[----:B------:R-:W-:Y:S02]  /*5020*/  UISETP.NE.AND UP2, UPT, UR54, 0x1, UPT ;  /* 0x000000013600788c */ /* 0x000fe4000bf45270 */
[----:B------:R-:W-:Y:S02]  /*5030*/  UIMAD.WIDE.U32 UR10, UR23, UR52, URZ ;  /* 0x00000034170a72a5 */ /* 0x000fe4000f8e00ff */
[----:B------:R-:W-:Y:S02]  /*5040*/  USEL UR4, UR44, UR67, !UP2 ;  /* 0x000000432c047287 */ /* 0x000fe4000d000000 */
[----:B------:R-:W-:Y:S02]  /*5050*/  UISETP.NE.AND UP0, UPT, UR31, 0x1, UPT ;  /* 0x000000011f00788c */ /* 0x000fe4000bf05270 */
[----:B------:R-:W-:Y:S02]  /*5060*/  UP2UR UR18, UPR, URZ, 0x2 ;  /* 0x00000002ff127883 */ /* 0x000fe40008000000 */
[----:B------:R-:W-:Y:S02]  /*5070*/  UISETP.NE.AND UP1, UPT, UR39, 0x1, UPT ;  /* 0x000000012700788c */ /* 0x000fe4000bf25270 */
[----:B------:R-:W-:Y:S02]  /*5080*/  UIMAD.WIDE.U32 UR12, UR4, UR40, URZ ;  /* 0x00000028040c72a5 */ /* 0x000fe4000f8e00ff */
[----:B------:R-:W-:Y:S01]  /*5090*/  USEL UR7, UR49, UR68, !UP0 ;  /* 0x0000004431077287 */ /* 0x000fe2000c000000 */
[----:B------:R-:W-:Y:S02]  /*50a0*/  UMOV UR5, UR9 ;  /* 0x0000000900057c82 */ /* 0x000fe40008000000 */
[----:B------:R-:W-:Y:S02]  /*50b0*/  USHF.R.U32.HI UR6, URZ, UR70, UR5 ;  /* 0x00000046ff067299 */ /* 0x000fe40008011605 */
[----:B------:R-:W-:Y:S02]  /*50c0*/  UIMAD.WIDE.U32 UR16, UR7, UR40, URZ ;  /* 0x00000028071072a5 */ /* 0x000fe4000f8e00ff */
[----:B------:R-:W-:Y:S02]  /*50d0*/  USEL UR6, UR15, UR6, !UP2 ;  /* 0x000000060f067287 */ /* 0x000fe4000d000000 */
[----:B------:R-:W-:Y:S01]  /*50e0*/  UISETP.NE.AND UP2, UPT, UR14, URZ, UPT ;  /* 0x000000ff0e00728c */ /* 0x000fe2000bf45270 */
[----:B------:R-:W-:Y:S01]  /*50f0*/  UMOV UR5, UR11 ;  /* 0x0000000b00057c82 */ /* 0x000fe20008000000 */
[----:B------:R-:W-:Y:S02]  /*5100*/  UIMAD.WIDE.U32 UR10, UR6, UR40, URZ ;  /* 0x00000028060a72a5 */ /* 0x000fe4000f8e00ff */
[----:B------:R-:W-:Y:S03]  /*5110*/  USHF.R.U32.HI UR8, URZ, UR53, UR5 ;  /* 0x00000035ff087299 */ /* 0x000fe60008011605 */
[----:B------:R-:W-:Y:S02]  /*5120*/  UMOV UR5, UR13 ;  /* 0x0000000d00057c82 */ /* 0x000fe40008000000 */
[----:B------:R-:W-:Y:S03]  /*5130*/  @UP1 USHF.R.U32.HI UR4, URZ, UR41, UR5 ;  /* 0x00000029ff041299 */ /* 0x000fe60008011605 */
[----:B------:R-:W-:Y:S01]  /*5140*/  UMOV UR5, UR17 ;  /* 0x0000001100057c82 */ /* 0x000fe20008000000 */
[----:B------:R-:W-:Y:S02]  /*5150*/  UIMAD UR4, UR39, UR4, URZ ;  /* 0x00000004270472a4 */ /* 0x000fe4000f8e02ff */
[----:B------:R-:W-:Y:S02]  /*5160*/  @UP1 USHF.R.U32.HI UR7, URZ, UR41, UR5 ;  /* 0x00000029ff071299 */ /* 0x000fe40008011605 */
[----:B------:R-:W-:Y:S02]  /*5170*/  USEL UR5, UR23, UR8, !UP0 ;  /* 0x0000000817057287 */ /* 0x000fe4000c000000 */
[----:B------:R-:W-:Y:S02]  /*5180*/  UIMAD UR8, UR39, UR7, URZ ;  /* 0x00000007270872a4 */ /* 0x000fe4000f8e02ff */
[----:B------:R-:W-:Y:S03]  /*5190*/  UISETP.GE.AND UP0, UPT, UR6, UR4, UPT ;  /* 0x000000040600728c */ /* 0x000fe6000bf06270 */
[----:B------:R-:W-:Y:S01]  /*51a0*/  UMOV UR4, UR11 ;  /* 0x0000000b00047c82 */ /* 0x000fe20008000000 */
[----:B------:R-:W-:Y:S02]  /*51b0*/  UISETP.GE.OR UP0, UPT, UR5, UR8, UP0 ;  /* 0x000000080500728c */ /* 0x000fe40008706670 */
[----:B------:R-:W-:Y:S02]  /*51c0*/  USHF.R.U32.HI UR4, URZ, UR41, UR4 ;  /* 0x00000029ff047299 */ /* 0x000fe40008011604 */
[----:B------:R-:W-:Y:S02]  /*51d0*/  UIMAD.WIDE.U32 UR8, UR5, UR40, URZ ;  /* 0x00000028050872a5 */ /* 0x000fe4000f8e00ff */
[----:B------:R-:W-:Y:S04]  /*51e0*/  USEL UR10, UR6, UR4, !UP1 ;  /* 0x00000004060a7287 */ /* 0x000fe8000c800000 */
[----:B------:R-:W-:Y:S01]  /*51f0*/  UIADD3 UR11, UPT, UPT, -UR10, URZ, URZ ;  /* 0x000000ff0a0b7290 */ /* 0x000fe2000fffe1ff */
[----:B------:R-:W-:Y:S02]  /*5200*/  @!UP0 UMOV UR4, UR9 ;  /* 0x0000000900048c82 */ /* 0x000fe40008000000 */
[----:B------:R-:W-:Y:S02]  /*5210*/  @!UP0 USHF.R.U32.HI UR4, URZ, UR41, UR4 ;  /* 0x00000029ff048299 */ /* 0x000fe40008011604 */
[----:B------:R-:W-:Y:S02]  /*5220*/  UIMAD UR8, UR39, UR11, UR6 ;  /* 0x0000000b270872a4 */ /* 0x000fe4000f8e0206 */
[----:B------:R-:W-:Y:S02]  /*5230*/  @!UP0 USEL UR4, UR5, UR4, !UP1 ;  /* 0x0000000405048287 */ /* 0x000fe4000c800000 */
[----:B------:R-:W-:Y:S02]  /*5240*/  UISETP.NE.AND UP1, UPT, UR18, URZ, UPT ;  /* 0x000000ff1200728c */ /* 0x000fe4000bf25270 */
[----:B------:R-:W-:Y:S02]  /*5250*/  @!UP0 UIMAD UR7, UR7, UR8, UR4 ;  /* 0x00000008070782a4 */ /* 0x000fe4000f8e0204 */
[----:B------:R-:W-:Y:S02]  /*5260*/  @!UP0 UIADD3 UR9, UPT, UPT, UR10, -UR4, URZ ;  /* 0x800000040a098290 */ /* 0x000fe4000fffe0ff */
[----:B------:R-:W-:Y:S02]  /*5270*/  UIADD3 UR8, UPT, UPT, -UR6, URZ, URZ ;  /* 0x000000ff06087290 */ /* 0x000fe4000fffe1ff */
[----:B------:R-:W-:Y:S02]  /*5280*/  UIADD3 UR4, UPT, UPT, -UR5, URZ, URZ ;  /* 0x000000ff05047290 */ /* 0x000fe4000fffe1ff */
[----:B------:R-:W-:Y:S03]  /*5290*/  @!UP0 UIMAD UR6, UR9, UR39, UR5 ;  /* 0x00000027090682a4 */ /* 0x000fe6000f8e0205 */
[----:B------:R-:W-:Y:S01]  /*52a0*/  @!UP0 UMOV UR5, UR7 ;  /* 0x0000000700058c82 */ /* 0x000fe20008000000 */
[----:B------:R-:W-:Y:S02]  /*52b0*/  UIMAD UR7, UR31, UR4, UR23 ;  /* 0x000000041f0772a4 */ /* 0x000fe4000f8e0217 */
[----:B------:R-:W-:Y:S02]  /*52c0*/  UIMAD UR4, UR54, UR8, UR15 ;  /* 0x00000008360472a4 */ /* 0x000fe4000f8e020f */
[----:B------:R-:W-:Y:S02]  /*52d0*/  UIMAD UR23, UR5, UR31, UR7 ;  /* 0x0000001f051772a4 */ /* 0x000fe4000f8e0207 */
[----:B------:R-:W-:Y:S11]  /*52e0*/  UIMAD UR15, UR6, UR54, UR4 ;  /* 0x00000036060f72a4 */ /* 0x000ff6000f8e0204 */
[----:B------:R-:W-:Y:S01]  /*52f0*/  @!UPT UIADD3 URZ, UPT, UPT, URZ, URZ, URZ ;  /* 0x000000fffffff290 */ /* 0x000fe2000fffe0ff */
.L_x_89:
[----:B------:R-:W1:Y:S01]  /*5300*/  @!UP4 LDCU.128 UR8, c[0x0][0xc10] ;  /* 0x00018200ff08c7ac */ /* 0x000e620008000c00 */
[----:B------:R-:W-:Y:S02]  /*5310*/  ISETP.NE.U32.AND P1, PT, RZ, UR46, PT ;  /* 0x0000002eff007c0c */ /* 0x000fe4000bf25070 */
[----:B------:R-:W-:Y:S02]  /*5320*/  SHF.L.U32 R9, R10, 0x1f, RZ ;  /* 0x0000001f0a097819 */ /* 0x000fe400000006ff */
[----:B------:R-:W-:Y:S01]  /*5330*/  ISETP.NE.AND.EX P1, PT, RZ, UR47, PT, P1 ;  /* 0x0000002fff007c0c */ /* 0x000fe2000bf25310 */
[----:B------:R-:W2:Y:S01]  /*5340*/  @!UP4 LDCU UR5, c[0x0][0xc0c] ;  /* 0x00018180ff05c7ac */ /* 0x000ea20008000800 */
[----:B-1----:R-:W-:Y:S07]  /*5350*/  UIMAD.WIDE.U32 UR6, UR23, UR8, URZ ;  /* 0x00000008170672a5 */ /* 0x002fee000f8e00ff */
[----:B------:R-:W-:Y:S01]  /*5360*/  @!UP4 UMOV UR4, UR7 ;  /* 0x000000070004cc82 */ /* 0x000fe20008000000 */
[----:B--2---:R-:W-:Y:S02]  /*5370*/  @!UP4 UISETP.NE.AND UP0, UPT, UR5, 0x1, UPT ;  /* 0x000000010500c88c */ /* 0x004fe4000bf05270 */
[----:B------:R-:W-:Y:S02]  /*5380*/  @!UP4 USHF.R.U32.HI UR4, URZ, UR9, UR4 ;  /* 0x00000009ff04c299 */ /* 0x000fe40008011604 */
[----:B------:R-:W-:Y:S02]  /*5390*/  UIMAD.WIDE.U32 UR6, UR15, UR11, URZ ;  /* 0x0000000b0f0672a5 */ /* 0x000fe4000f8e00ff */
[----:B------:R-:W-:Y:S02]  /*53a0*/  @!UP4 USEL UR8, UR23, UR4, !UP0 ;  /* 0x000000041708c287 */ /* 0x000fe4000c000000 */
[----:B------:R-:W-:Y:S03]  /*53b0*/  @!UP4 UISETP.NE.AND UP0, UPT, UR10, 0x1, UPT ;  /* 0x000000010a00c88c */ /* 0x000fe6000bf05270 */
[----:B------:R-:W-:Y:S01]  /*53c0*/  @!UP4 UMOV UR6, UR7 ;  /* 0x000000070006cc82 */ /* 0x000fe20008000000 */
[----:B------:R-:W-:Y:S01]  /*53d0*/  USHF.L.U32 UR7, UR19, 0x7, URZ ;  /* 0x0000000713077899 */ /* 0x000fe200080006ff */
[----:B------:R-:W1:Y:S02]  /*53e0*/  @!UP4 LDCU UR4, c[0x0][0xc20] ;  /* 0x00018400ff04c7ac */ /* 0x000e640008000800 */
[----:B-1----:R-:W-:Y:S04]  /*53f0*/  @!UP4 USHF.R.U32.HI UR6, URZ, UR4, UR6 ;  /* 0x00000004ff06c299 */ /* 0x002fe80008011606 */
[----:B------:R-:W-:Y:S04]  /*5400*/  @!UP4 USEL UR6, UR15, UR6, !UP0 ;  /* 0x000000060f06c287 */ /* 0x000fe8000c000000 */
[----:B------:R-:W-:Y:S02]  /*5410*/  @!UP4 UIADD3 UR4, UPT, UPT, -UR8, UR6, URZ ;  /* 0x000000060804c290 */ /* 0x000fe4000fffe1ff */
[----:B------:R-:W-:Y:S02]  /*5420*/  @!UP4 UIADD3 UR6, UPT, UPT, UR8, -UR6, URZ ;  /* 0x800000060806c290 */ /* 0x000fe4000fffe0ff */
[----:B------:R-:W-:Y:S02]  /*5430*/  @!UP4 UIMAD UR23, UR4, UR5, UR23 ;  /* 0x000000050417c2a4 */ /* 0x000fe4000f8e0217 */
[----:B------:R-:W-:Y:S01]  /*5440*/  @!UP4 UIMAD UR15, UR6, UR10, UR15 ;  /* 0x0000000a060fc2a4 */ /* 0x000fe2000f8e020f */
[----:B------:R-:W-:Y:S11]  /*5450*/  BRA.U UP2, `(.L_x_90) ;  /* 0x0000000102107547 */ /* 0x000ff6000b800000 */
[----:B------:R-:W-:Y:S04]  /*5460*/  MOV R0, UR69 ;  /* 0x0000004500007c02 */ /* 0x000fe80008000f00 */
[----:B------:R-:W-:Y:S04]  /*5470*/  SHF.L.U32 R11, R0, 0x1f, RZ ;  /* 0x0000001f000b7819 */ /* 0x000fe800000006ff */
[----:B------:R-:W1:Y:S02]  /*5480*/  SYNCS.PHASECHK.TRANS64.TRYWAIT P2, [UR42+0x108], R11 ;  /* 0x0001080bff0075a7 */ /* 0x000e64000804112a */
[----:B-1----:R-:W-:Y:S05]  /*5490*/  @!P2 BRA `(.L_x_91) ;  /* 0x0000005000a4a947 */ /* 0x002fea0003800000 */
.L_x_90:
[----:B------:R-:W-:Y:S05]  /*54a0*/  BRA.U !UP5, `(.L_x_92) ;  /* 0x000000010d387547 */ /* 0x000fea000b800000 */
[----:B------:R-:W-:Y:S01]  /*54b0*/  UPLOP3.LUT UP1, UPT, UPT, UPT, UP6, 0x80, 0x8 ;  /* 0x000000000008789c */ /* 0x000fe20003f2f060 */
[----:B-1----:R-:W-:Y:S01]  /*54c0*/  HFMA2 R0, -RZ, RZ, 0, 5.9604644775390625e-08 ;  /* 0x00000001ff007431 */ /* 0x002fe200000001ff */
[----:B------:R-:W1:Y:S01]  /*54d0*/  LDCU.64 UR8, c[0x0][0x358] ;  /* 0x00006b00ff0877ac */ /* 0x000e620008000a00 */
[----:B------:R-:W-:Y:S03]  /*54e0*/  IMAD.MOV.U32 R62, RZ, RZ, 0x1 ;  /* 0x00000001ff3e7424 */ /* 0x000fe600078e00ff */
[----:B------:R-:W-:Y:S05]  /*54f0*/  PLOP3.LUT P2, PT, PT, PT, UP1, 0x80, 0x8 ;  /* 0x000000000008781c */ /* 0x000fea0003f4f018 */
[----:B------:R-:W2:Y:S01]  /*5500*/  @UP1 LDCU.64 UR4, c[0x0][0x988] ;  /* 0x00013100ff0417ac */ /* 0x000ea20008000a00 */
[----:B------:R-:W-:Y:S07]  /*5510*/  @UP1 UIMAD UR6, UR48, UR46, URZ ;  /* 0x0000002e300612a4 */ /* 0x000fee000f8e02ff */
[----:B------:R-:W-:Y:S01]  /*5520*/  @!P2 PRMT R62, R0, 0x7610, R62 ;  /* 0x00007610003ea816 */ /* 0x000fe2000000003e */
[----:B--2---:R-:W-:Y:S06]  /*5530*/  @UP1 UIMAD.WIDE UR4, UR6, 0x4, UR4 ;  /* 0x00000004060418a5 */ /* 0x004fec000f8e0204 */
[----:B------:R-:W-:Y:S01]  /*5540*/  IMAD.U32 R14, RZ, RZ, UR4 ;  /* 0x00000004ff0e7e24 */ /* 0x000fe2000f8e00ff */
[----:B------:R-:W-:Y:S04]  /*5550*/  MOV R15, UR5 ;  /* 0x00000005000f7c02 */ /* 0x000fe80008000f00 */
[----:B------:R-:W2:Y:S01]  /*5560*/  @!UP1 LDCU UR4, c[0x0][0x980] ;  /* 0x00013000ff0497ac */ /* 0x000ea20008000800 */
[----:B-1---5:R3:W5:Y:S02]  /*5570*/  @P2 LDG.E R27, desc[UR8][R14.64] ;  /* 0x000000080e1b2981 */ /* 0x022764000c1e1900 */
[----:B--23--:R-:W-:Y:S07]  /*5580*/  @!P2 IMAD.U32 R27, RZ, RZ, UR4 ;  /* 0x00000004ff1bae24 */ /* 0x00cfee000f8e00ff */
.L_x_92:
[----:B-----5:R-:W-:Y:S01]  /*5590*/  @!P1 FSETP.EQ.AND P3, PT, R27, RZ, PT ;  /* 0x000000ff1b00920b */ /* 0x020fe20003f62000 */
[----:B------:R-:W-:Y:S01]  /*55a0*/  @!UPT UIADD3 URZ, UPT, UPT, URZ, URZ, URZ ;  /* 0x000000fffffff290 */ /* 0x000fe2000fffe0ff */
[----:B------:R-:W-:Y:S11]  /*55b0*/  @!P1 BRA `(.L_x_93) ;  /* 0x0000000000149947 */ /* 0x000ff60003800000 */
[----:B------:R-:W-:Y:S02]  /*55c0*/  LOP3.LUT P1, RZ, R62, 0xff, RZ, 0xc0, !PT ;  /* 0x000000ff3eff7812 */ /* 0x000fe4000782c0ff */
[----:B------:R-:W-:Y:S04]  /*55d0*/  PLOP3.LUT P3, PT, PT, PT, UP1, 0x80, 0x8 ;  /* 0x000000000008781c */ /* 0x000fe80003f6f018 */
[----:B------:R-:W-:Y:S07]  /*55e0*/  PLOP3.LUT P3, PT, P3, PT, PT, 0x8, 0x80 ;  /* 0x000000000080781c */ /* 0x000fee0001f6e170 */
[----:B------:R-:W-:Y:S11]  /*55f0*/  @P1 FSETP.EQ.AND P3, PT, R27, RZ, PT ;  /* 0x000000ff1b00120b */ /* 0x000ff60003f62000 */
[----:B------:R-:W-:Y:S02]  /*5600*/  @!UPT UIADD3 URZ, UPT, UPT, URZ, URZ, URZ ;  /* 0x000000fffffff290 */ /* 0x000fe4000fffe0ff */
.L_x_93:
[----:B------:R-:W-:Y:S01]  /*5610*/  USHF.L.U32 UR11, UR45, 0x6, URZ ;  /* 0x000000062d0b7899 */ /* 0x000fe200080006ff */
[----:B------:R-:W2:Y:S01]  /*5620*/  SYNCS.PHASECHK.TRANS64.TRYWAIT P1, [UR42+0xe0], R9 ;  /* 0x0000e009ff0075a7 */ /* 0x000ea2000802112a */
[----:B------:R-:W-:Y:S02]  /*5630*/  UISETP.NE.AND UP0, UPT, UR56, 0x1, UPT ;  /* 0x000000013800788c */ /* 0x000fe4000bf05270 */
[----:B------:R-:W-:Y:S01]  /*5640*/  UIMAD.WIDE.U32 UR4, UR11, UR57, URZ ;  /* 0x000000390b0472a5 */ /* 0x000fe2000f8e00ff */
[----:B------:R-:W-:Y:S04]  /*5650*/  ELECT P2, URZ, PT ;  /* 0x0000000000ff782f */ /* 0x000fe80003840000 */
[----:B------:R-:W-:Y:S02]  /*5660*/  PLOP3.LUT P2, PT, P3, P2, PT, 0xf2, 0x2f ;  /* 0x00000000002f781c */ /* 0x000fe40001f45e72 */
[----:B------:R-:W-:Y:S02]  /*5670*/  UMOV UR4, UR5 ;  /* 0x0000000500047c82 */ /* 0x000fe40008000000 */
[----:B------:R-:W-:Y:S04]  /*5680*/  USHF.R.U32.HI UR4, URZ, UR58, UR4 ;  /* 0x0000003aff047299 */ /* 0x000fe80008011604 */
[----:B------:R-:W-:Y:S02]  /*5690*/  USEL UR12, UR11, UR4, !UP0 ;  /* 0x000000040b0c7287 */ /* 0x000fe4000c000000 */
[----:B------:R-:W-:Y:S02]  /*56a0*/  UISETP.NE.AND UP0, UPT, UR59, 0x1, UPT ;  /* 0x000000013b00788c */ /* 0x000fe4000bf05270 */
[----:B------:R-:W-:Y:S02]  /*56b0*/  UIMAD.WIDE.U32 UR4, UR12, UR60, URZ ;  /* 0x0000003c0c0472a5 */ /* 0x000fe4000f8e00ff */
[----:B------:R-:W-:Y:S01]  /*56c0*/  UIADD3 UR6, UPT, UPT, -UR12, URZ, URZ ;  /* 0x000000ff0c067290 */ /* 0x000fe2000fffe1ff */
[----:B-1----:R-:W-:Y:S03]  /*56d0*/  @!P2 IMAD.MOV.U32 R0, RZ, 0x20, RZ ;  /* 0x00000020ff00a824 */ /* 0x002fe600078e00ff */
[----:B------:R-:W-:Y:S01]  /*56e0*/  UIMAD UR11, UR56, UR6, UR11 ;  /* 0x00000006380b72a4 */ /* 0x000fe2000f8e020b */
[----:B------:R-:W-:Y:S01]  /*56f0*/  @!P2 IMAD.MOV.U32 R0, RZ, 0x400, R0 ;  /* 0x00000400ff00a824 */ /* 0x000fe200078e0000 */
[----:B------:R-:W-:Y:S02]  /*5700*/  UMOV UR4, UR5 ;  /* 0x0000000500047c82 */ /* 0x000fe40008000000 */
[----:B------:R-:W-:Y:S04]  /*5710*/  USHF.R.U32.HI UR4, URZ, UR61, UR4 ;  /* 0x0000003dff047299 */ /* 0x000fe80008011604 */
[----:B------:R-:W-:Y:S02]  /*5720*/  USEL UR13, UR12, UR4, !UP0 ;  /* 0x000000040c0d7287 */ /* 0x000fe4000c000000 */
[----:B------:R-:W-:Y:S02]  /*5730*/  UISETP.NE.AND UP0, UPT, UR62, 0x1, UPT ;  /* 0x000000013e00788c */ /* 0x000fe4000bf05270 */
[----:B------:R-:W-:Y:S07]  /*5740*/  UIMAD.WIDE.U32 UR4, UR13, UR63, URZ ;  /* 0x0000003f0d0472a5 */ /* 0x000fee000f8e00ff */
[----:B------:R-:W-:Y:S02]  /*5750*/  UMOV UR4, UR5 ;  /* 0x0000000500047c82 */ /* 0x000fe40008000000 */
[----:B------:R-:W-:Y:S04]  /*5760*/  USHF.R.U32.HI UR4, URZ, UR71, UR4 ;  /* 0x00000047ff047299 */ /* 0x000fe80008011604 */
[----:B------:R-:W-:Y:S02]  /*5770*/  USEL UR14, UR13, UR4, !UP0 ;  /* 0x000000040d0e7287 */ /* 0x000fe4000c000000 */
[----:B------:R-:W-:Y:S02]  /*5780*/  UIADD3 UR4, UPT, UPT, -UR13, URZ, URZ ;  /* 0x000000ff0d047290 */ /* 0x000fe4000fffe1ff */
[----:B------:R-:W-:Y:S02]  /*5790*/  UIADD3 UR5, UPT, UPT, -UR14, URZ, URZ ;  /* 0x000000ff0e057290 */ /* 0x000fe4000fffe1ff */
[----:B------:R-:W-:Y:S02]  /*57a0*/  UIMAD UR12, UR59, UR4, UR12 ;  /* 0x000000043b0c72a4 */ /* 0x000fe4000f8e020c */
[----:B------:R-:W-:Y:S01]  /*57b0*/  UIMAD UR13, UR62, UR5, UR13 ;  /* 0x000000053e0d72a4 */ /* 0x000fe2000f8e020d */
[----:B--2---:R-:W-:Y:S11]  /*57c0*/  @!P1 BRA `(.L_x_94) ;  /* 0x0000004c00f09947 */ /* 0x004ff60003800000 */
.L_x_196:
[----:B-1----:R-:W-:Y:S01]  /*57d0*/  @!P2 IADD3 R2, P1, PT, R12, 0x680, RZ ;  /* 0x000006800c02a810 */ /* 0x002fe20007f3e0ff */
[----:B------:R-:W-:Y:S01]  /*57e0*/  VOTEU.ALL UP0, P2 ;  /* 0x0000000000ff7886 */ /* 0x000fe20001000000 */
[----:B------:R-:W-:Y:S02]  /*57f0*/  @!P2 R2UR UR6, R0 ;  /* 0x000000000006a2ca */ /* 0x000fe400000e0000 */
[----:B------:R-:W-:Y:S01]  /*5800*/  @!P2 R2UR UR5, R2 ;  /* 0x000000000205a2ca */ /* 0x000fe200000e0000 */
[----:B------:R-:W-:Y:S01]  /*5810*/  @!P2 IMAD.X R0, RZ, RZ, R13, P1 ;  /* 0x000000ffff00a224 */ /* 0x000fe200008e060d */
[----:B------:R-:W-:Y:S02]  /*5820*/  @!UP0 UIADD3 UR8, UPT, UPT, UR42, 0x200, URZ ;  /* 0x000002002a088890 */ /* 0x000fe4000fffe0ff */
[----:B------:R-:W-:Y:S02]  /*5830*/  @!UP0 UIADD3 UR17, UPT, UPT, UR42, 0x1200, URZ ;  /* 0x000012002a118890 */ /* 0x000fe4000fffe0ff */
[----:B------:R-:W-:Y:S01]  /*5840*/  @!P2 R2UR UR4, R0 ;  /* 0x000000000004a2ca */ /* 0x000fe200000e0000 */
[----:B------:R-:W-:Y:S01]  /*5850*/  @!UP0 UIADD3 UR16, UPT, UPT, UR7, 0x40, URZ ;  /* 0x0000004007108890 */ /* 0x000fe2000fffe0ff */
[----:B------:R-:W-:Y:S03]  /*5860*/  @!P2 IMAD.MOV.U32 R0, RZ, RZ, 0x2000 ;  /* 0x00002000ff00a424 */ /* 0x000fe600078e00ff */
[----:B------:R-:W-:Y:S02]  /*5870*/  @!UP0 UPRMT UR6, UR6, 0x5410, URZ ;  /* 0x0000541006068896 */ /* 0x000fe400080000ff */
[----:B------:R-:W-:Y:S01]  /*5880*/  IMAD.U32 R14, RZ, RZ, UR5 ;  /* 0x00000005ff0e7e24 */ /* 0x000fe2000f8e00ff */
[----:B------:R-:W-:Y:S05]  /*5890*/  VOTEU.ALL UP0, P2 ;  /* 0x0000000000ff7886 */ /* 0x000fea0001000000 */
[----:B------:R-:W-:Y:S01]  /*58a0*/  IMAD.U32 R15, RZ, RZ, UR4 ;  /* 0x00000004ff0f7e24 */ /* 0x000fe2000f8e00ff */
[----:B------:R-:W-:Y:S01]  /*58b0*/  @!P2 R2UR UR4, R14 ;  /* 0x000000000e04a2ca */ /* 0x000fe200000e0000 */
[----:B------:R-:W-:Y:S01]  /*58c0*/  @!UP0 UMOV UR9, UR43 ;  /* 0x0000002b00098c82 */ /* 0x000fe20008000000 */
[----:B------:R-:W-:Y:S02]  /*58d0*/  @!UP0 UMOV UR10, UR7 ;  /* 0x00000007000a8c82 */ /* 0x000fe40008000000 */
[----:B------:R-:W-:Y:S11]  /*58e0*/  @!P2 R2UR UR5, R15 ;  /* 0x000000000f05a2ca */ /* 0x000ff600000e0000 */
[----:B------:R-:W-:Y:S02]  /*58f0*/  @!UPT UIADD3 URZ, UPT, UPT, URZ, URZ, URZ ;  /* 0x000000fffffff290 */ /* 0x000fe4000fffe0ff */
[----:B------:R1:W-:Y:S01]  /*5900*/  @!UP0 UTMALDG.5D.IM2COL [UR8], [UR4], UR6 ;  /* 0x00000008040083b4 */ /* 0x0003e20008060006 */
[----:B------:R-:W-:Y:S05]  /*5910*/  VOTEU.ALL UP0, P2 ;  /* 0x0000000000ff7886 */ /* 0x000fea0001000000 */
[----:B-1----:R-:W-:Y:S01]  /*5920*/  @!UP0 UMOV UR8, UR17 ;  /* 0x0000001100088c82 */ /* 0x002fe20008000000 */
[----:B------:R-:W-:Y:S01]  /*5930*/  @!UP0 UMOV UR9, UR43 ;  /* 0x0000002b00098c82 */ /* 0x000fe20008000000 */
[----:B------:R-:W-:Y:S02]  /*5940*/  @!UP0 UMOV UR10, UR16 ;  /* 0x00000010000a8c82 */ /* 0x000fe40008000000 */
[----:B------:R1:W-:Y:S01]  /*5950*/  @!UP0 UTMALDG.5D.IM2COL [UR8], [UR4], UR6 ;  /* 0x00000008040083b4 */ /* 0x0003e20008060006 */
[----:B------:R2:W-:Y:S01]  /*5960*/  @!P2 SYNCS.ARRIVE.TRANS64.RED.A0TR RZ, [UR42+0xc0], R0 ;  /* 0x0000c000ffffa9a7 */ /* 0x0005e2000830042a */
[----:B------:R-:W-:Y:S01]  /*5970*/  SYNCS.ARRIVE.TRANS64.RED.A1T0 RZ, [UR66], RZ ;  /* 0x000000ffffff79a7 */ /* 0x000fe20008100442 */
[----:B--2---:R-:W-:Y:S01]  /*5980*/  @!P2 IMAD.MOV.U32 R0, RZ, 0x20, RZ ;  /* 0x00000020ff00a824 */ /* 0x004fe200078e00ff */
[----:B------:R-:W2:Y:S03]  /*5990*/  SYNCS.PHASECHK.TRANS64.TRYWAIT P1, [UR42+0xe8], R9 ;  /* 0x0000e809ff0075a7 */ /* 0x000ea6000802112a */
[----:B------:R-:W-:Y:S01]  /*59a0*/  @!P2 IMAD.MOV.U32 R0, RZ, 0x400, R0 ;  /* 0x00000400ff00a824 */ /* 0x000fe200078e0000 */
[----:B-12---:R-:W-:Y:S06]  /*59b0*/  @!P1 BRA `(.L_x_95) ;  /* 0x0000004c008c9947 */ /* 0x006fec0003800000 */
.L_x_198:
[----:B------:R-:W-:Y:S01]  /*59c0*/  @!P2 R2UR UR4, R0 ;  /* 0x000000000004a2ca */ /* 0x000fe200000e0000 */
[----:B------:R-:W-:Y:S01]  /*59d0*/  VOTEU.ALL UP0, P2 ;  /* 0x0000000000ff7886 */ /* 0x000fe20001000000 */
[----:B-1----:R-:W-:Y:S01]  /*59e0*/  @!P2 IADD3 R2, P1, PT, R12, 0x680, RZ ;  /* 0x000006800c02a810 */ /* 0x002fe20007f3e0ff */
[----:B------:R-:W-:Y:S01]  /*59f0*/  UMOV UR35, UR11 ;  /* 0x0000000b00237c82 */ /* 0x000fe20008000000 */
[----:B------:R-:W-:Y:S01]  /*5a00*/  UMOV UR36, UR12 ;  /* 0x0000000c00247c82 */ /* 0x000fe20008000000 */
[----:B------:R-:W-:Y:S01]  /*5a10*/  UMOV UR37, UR13 ;  /* 0x0000000d00257c82 */ /* 0x000fe20008000000 */
[----:B------:R-:W-:Y:S01]  /*5a20*/  @!P2 R2UR UR5, R2 ;  /* 0x000000000205a2ca */ /* 0x000fe200000e0000 */
[----:B------:R-:W-:Y:S01]  /*5a30*/  @!P2 IMAD.X R0, RZ, RZ, R13, P1 ;  /* 0x000000ffff00a224 */ /* 0x000fe200008e060d */
[----:B------:R-:W-:Y:S02]  /*5a40*/  @!UP0 UIADD3 UR34, UPT, UPT, UR7, 0x10, URZ ;  /* 0x0000001007228890 */ /* 0x000fe4000fffe0ff */
[----:B------:R-:W-:Y:S02]  /*5a50*/  @!UP0 UIADD3 UR32, UPT, UPT, UR42, 0x2200, URZ ;  /* 0x000022002a208890 */ /* 0x000fe4000fffe0ff */
[----:B------:R-:W-:Y:S02]  /*5a60*/  @!UP0 UIADD3 UR10, UPT, UPT, UR7, 0x50, URZ ;  /* 0x00000050070a8890 */ /* 0x000fe4000fffe0ff */
[----:B------:R-:W-:Y:S01]  /*5a70*/  @!UP0 UPRMT UR6, UR4, 0x5410, URZ ;  /* 0x0000541004068896 */ /* 0x000fe200080000ff */
[----:B------:R-:W-:Y:S01]  /*5a80*/  @!P2 R2UR UR4, R0 ;  /* 0x000000000004a2ca */ /* 0x000fe200000e0000 */
[----:B------:R-:W-:Y:S01]  /*5a90*/  @!UP0 UIADD3 UR8, UPT, UPT, UR42, 0x3200, URZ ;  /* 0x000032002a088890 */ /* 0x000fe2000fffe0ff */
[----:B------:R-:W-:Y:S01]  /*5aa0*/  @!P2 IMAD.MOV.U32 R0, RZ, RZ, 0x2000 ;  /* 0x00002000ff00a424 */ /* 0x000fe200078e00ff */
[----:B------:R-:W-:Y:S01]  /*5ab0*/  VOTEU.ALL UP0, P2 ;  /* 0x0000000000ff7886 */ /* 0x000fe20001000000 */
[----:B------:R-:W-:Y:S01]  /*5ac0*/  IMAD.U32 R14, RZ, RZ, UR5 ;  /* 0x00000005ff0e7e24 */ /* 0x000fe2000f8e00ff */
[----:B------:R-:W-:Y:S01]  /*5ad0*/  UMOV UR38, UR14 ;  /* 0x0000000e00267c82 */ /* 0x000fe20008000000 */
[----:B------:R-:W-:Y:S07]  /*5ae0*/  UMOV UR9, UR33 ;  /* 0x0000002100097c82 */ /* 0x000fee0008000000 */
[----:B------:R-:W-:Y:S01]  /*5af0*/  IMAD.U32 R15, RZ, RZ, UR4 ;  /* 0x00000004ff0f7e24 */ /* 0x000fe2000f8e00ff */
[----:B------:R-:W-:Y:S04]  /*5b00*/  @!P2 R2UR UR4, R14 ;  /* 0x000000000e04a2ca */ /* 0x000fe800000e0000 */
[----:B------:R-:W-:Y:S11]  /*5b10*/  @!P2 R2UR UR5, R15 ;  /* 0x000000000f05a2ca */ /* 0x000ff600000e0000 */
[----:B------:R-:W-:Y:S02]  /*5b20*/  @!UPT UIADD3 URZ, UPT, UPT, URZ, URZ, URZ ;  /* 0x000000fffffff290 */ /* 0x000fe4000fffe0ff */
[----:B------:R1:W-:Y:S01]  /*5b30*/  @!UP0 UTMALDG.5D.IM2COL [UR32], [UR4], UR6 ;  /* 0x00000020040083b4 */ /* 0x0003e20008060006 */
[----:B------:R-:W-:Y:S05]  /*5b40*/  VOTEU.ALL UP0, P2 ;  /* 0x0000000000ff7886 */ /* 0x000fea0001000000 */
[----:B------:R1:W-:Y:S01]  /*5b50*/  @!UP0 UTMALDG.5D.IM2COL [UR8], [UR4], UR6 ;  /* 0x00000008040083b4 */ /* 0x0003e20008060006 */
[----:B------:R2:W-:Y:S01]  /*5b60*/  @!P2 SYNCS.ARRIVE.TRANS64.RED.A0TR RZ, [UR42+0xc8], R0 ;  /* 0x0000c800ffffa9a7 */ /* 0x0005e2000830042a */
[----:B------:R-:W-:Y:S01]  /*5b70*/  SYNCS.ARRIVE.TRANS64.RED.A1T0 RZ, [UR65], RZ ;  /* 0x000000ffffff79a7 */ /* 0x000fe20008100441 */
[----:B--2---:R-:W-:Y:S01]  /*5b80*/  @!P2 IMAD.MOV.U32 R0, RZ, 0x20, RZ ;  /* 0x00000020ff00a824 */ /* 0x004fe200078e00ff */
[----:B------:R-:W2:Y:S03]  /*5b90*/  SYNCS.PHASECHK.TRANS64.TRYWAIT P1, [UR42+0xf0], R9 ;  /* 0x0000f009ff0075a7 */ /* 0x000ea6000802112a */
[----:B------:R-:W-:Y:S01]  /*5ba0*/  @!P2 IMAD.MOV.U32 R0, RZ, 0x400, R0 ;  /* 0x00000400ff00a824 */ /* 0x000fe200078e0000 */
[----:B-12---:R-:W-:Y:S06]  /*5bb0*/  @!P1 BRA `(.L_x_96) ;  /* 0x0000004c00249947 */ /* 0x006fec0003800000 */
.L_x_200:
        /* <DEDUP_REMOVED lines=8> */
[----:B------:R-:W-:Y:S01]  /*5c40*/  @!UP0 UIADD3 UR26, UPT, UPT, UR7, 0x20, URZ ;  /* 0x00000020071a8890 */ /* 0x000fe2000fffe0ff */
[----:B------:R-:W-:Y:S01]  /*5c50*/  @P0 SHF.R.U32.HI R4, RZ, 0x10, R5 ;  /* 0x00000010ff040819 */ /* 0x000fe20000011605 */
[----:B------:R-:W-:Y:S02]  /*5c60*/  @!UP0 UIADD3 UR24, UPT, UPT, UR42, 0x4200, URZ ;  /* 0x000042002a188890 */ /* 0x000fe4000fffe0ff */
[----:B------:R-:W-:Y:S01]  /*5c70*/  @!UP0 UIADD3 UR10, UPT, UPT, UR7, 0x60, URZ ;  /* 0x00000060070a8890 */ /* 0x000fe2000fffe0ff */
[----:B------:R-:W-:Y:S01]  /*5c80*/  @P0 R2UR UR48, R4 ;  /* 0x00000000043002ca */ /* 0x000fe200000e0000 */
        /* <DEDUP_REMOVED lines=17> */
[----:B------:R-:W2:Y:S02]  /*5da0*/  SYNCS.PHASECHK.TRANS64.TRYWAIT P1, [UR42+0xf8], R9 ;  /* 0x0000f809ff0075a7 */ /* 0x000ea4000802112a */
[----:B-12---:R-:W-:Y:S05]  /*5db0*/  @!P1 BRA `(.L_x_97) ;  /* 0x0000004800bc9947 */ /* 0x006fea0003800000 */
.L_x_202:
[----:B------:R-:W-:Y:S01]  /*5dc0*/  UPLOP3.LUT UP2, UPT, UPT, UPT, UPT, 0x80, 0x8 ;  /* 0x000000000008789c */ /* 0x000fe20003f4f070 */
[----:B-1----:R-:W-:Y:S01]  /*5dd0*/  @!P2 IMAD.MOV.U32 R0, RZ, 0x20, RZ ;  /* 0x00000020ff00a824 */ /* 0x002fe200078e00ff */
[----:B------:R-:W-:Y:S01]  /*5de0*/  @!P2 IADD3 R2, P0, PT, R12, 0x680, RZ ;  /* 0x000006800c02a810 */ /* 0x000fe20007f1e0ff */
[----:B------:R-:W-:Y:S01]  /*5df0*/  UMOV UR19, UR11 ;  /* 0x0000000b00137c82 */ /* 0x000fe20008000000 */
[----:B------:R-:W-:Y:S01]  /*5e00*/  VOTEU.ALL UP0, P2 ;  /* 0x0000000000ff7886 */ /* 0x000fe20001000000 */
[----:B------:R-:W-:Y:S01]  /*5e10*/  @!P2 IMAD.MOV.U32 R0, RZ, 0x400, R0 ;  /* 0x00000400ff00a824 */ /* 0x000fe200078e0000 */
[----:B------:R-:W-:Y:S01]  /*5e20*/  @!P2 R2UR UR5, R2 ;  /* 0x000000000205a2ca */ /* 0x000fe200000e0000 */
[----:B------:R-:W-:Y:S01]  /*5e30*/  UMOV UR20, UR12 ;  /* 0x0000000c00147c82 */ /* 0x000fe20008000000 */
[----:B------:R-:W-:Y:S01]  /*5e40*/  UMOV UR21, UR13 ;  /* 0x0000000d00157c82 */ /* 0x000fe20008000000 */
[----:B------:R-:W-:Y:S01]  /*5e50*/  @!UP0 UIADD3 UR18, UPT, UPT, UR7, 0x30, URZ ;  /* 0x0000003007128890 */ /* 0x000fe2000fffe0ff */
[----:B------:R-:W-:Y:S01]  /*5e60*/  @!P2 R2UR UR4, R0 ;  /* 0x000000000004a2ca */ /* 0x000fe200000e0000 */
[----:B------:R-:W-:Y:S01]  /*5e70*/  @!P2 IMAD.X R0, RZ, RZ, R13, P0 ;  /* 0x000000ffff00a224 */ /* 0x000fe200000e060d */
[----:B------:R-:W-:Y:S01]  /*5e80*/  @!UP0 UIADD3 UR16, UPT, UPT, UR42, 0x6200, URZ ;  /* 0x000062002a108890 */ /* 0x000fe2000fffe0ff */
[----:B------:R-:W-:Y:S01]  /*5e90*/  R2UR UR26, R64 ;  /* 0x00000000401a72ca */ /* 0x000fe200000e0000 */
[----:B------:R-:W-:Y:S01]  /*5ea0*/  @!UP0 UIADD3 UR17, UPT, UPT, UR42, 0xd8, URZ ;  /* 0x000000d82a118890 */ /* 0x000fe2000fffe0ff */
[----:B------:R-:W-:Y:S01]  /*5eb0*/  R2UR UR24, R65 ;  /* 0x00000000411872ca */ /* 0x000fe200000e0000 */
[----:B------:R-:W-:Y:S01]  /*5ec0*/  @!UP0 UIADD3 UR10, UPT, UPT, UR7, 0x70, URZ ;  /* 0x00000070070a8890 */ /* 0x000fe2000fffe0ff */
[----:B------:R-:W-:Y:S01]  /*5ed0*/  LOP3.LUT R10, R10, 0x1, RZ, 0x3c, !PT ;  /* 0x000000010a0a7812 */ /* 0x000fe200078e3cff */
[----:B------:R-:W-:Y:S01]  /*5ee0*/  @!UP0 UIADD3 UR8, UPT, UPT, UR42, 0x7200, URZ ;  /* 0x000072002a088890 */ /* 0x000fe2000fffe0ff */
[----:B------:R-:W-:Y:S01]  /*5ef0*/  IMAD.U32 R4, RZ, RZ, UR5 ;  /* 0x00000005ff047e24 */ /* 0x000fe2000f8e00ff */
[----:B------:R-:W-:Y:S01]  /*5f00*/  UMOV UR22, UR14 ;  /* 0x0000000e00167c82 */ /* 0x000fe20008000000 */
[----:B------:R-:W-:Y:S01]  /*5f10*/  UMOV UR9, UR17 ;  /* 0x0000001100097c82 */ /* 0x000fe20008000000 */
[----:B------:R-:W-:Y:S01]  /*5f20*/  LOP3.LUT R8, R8, 0x1, RZ, 0x3c, !PT ;  /* 0x0000000108087812 */ /* 0x000fe200078e3cff */
[----:B------:R-:W-:Y:S01]  /*5f30*/  @!UP0 UPRMT UR6, UR4, 0x5410, URZ ;  /* 0x0000541004068896 */ /* 0x000fe200080000ff */
[----:B------:R-:W-:Y:S01]  /*5f40*/  @!P2 R2UR UR4, R0 ;  /* 0x000000000004a2ca */ /* 0x000fe200000e0000 */
[----:B------:R-:W-:Y:S03]  /*5f50*/  VOTEU.ALL UP0, P2 ;  /* 0x0000000000ff7886 */ /* 0x000fe60001000000 */
[----:B------:R-:W-:Y:S09]  /*5f60*/  UIADD3 UR45, UPT, UPT, UR23, UR24, URZ ;  /* 0x00000018172d7290 */ /* 0x000ff2000fffe0ff */
        /* <DEDUP_REMOVED lines=9> */
[----:B-1----:R-:W-:Y:S01]  /*6000*/  UIADD3 UR19, UPT, UPT, UR15, UR26, URZ ;  /* 0x0000001a0f137290 */ /* 0x002fe2000fffe0ff */
[----:B------:R-:W-:Y:S11]  /*6010*/  BRA.U UP3, `(.L_x_98) ;  /* 0xffffffed03987547 */ /* 0x000ff6000b83ffff */
[----:B--2---:R-:W-:-:S04]  /*6020*/  SHF.L.U32 R3, R10, 0x1f, RZ ;  /* 0x0000001f0a037819 */ /* 0x004fc800000006ff */
[----:B------:R-:W1:Y:S02]  /*6030*/  SYNCS.PHASECHK.TRANS64.TRYWAIT P0, [UR42+0xe0], R3 ;  /* 0x0000e003ff0075a7 */ /* 0x000e64000800112a */
[----:B-1----:R-:W-:Y:S05]  /*6040*/  @!P0 BRA `(.L_x_99) ;  /* 0x0000004800308947 */ /* 0x002fea0003800000 */
.L_x_204:
[----:B------:R-:W2:Y:S02]  /*6050*/  SYNCS.PHASECHK.TRANS64.TRYWAIT P0, [UR42+0xe8], R3 ;  /* 0x0000e803ff0075a7 */ /* 0x000ea4000800112a */
[----:B--2---:R-:W-:Y:S05]  /*6060*/  @!P0 BRA `(.L_x_100) ;  /* 0x0000004800408947 */ /* 0x004fea0003800000 */
.L_x_206:
[----:B------:R-:W2:Y:S02]  /*6070*/  SYNCS.PHASECHK.TRANS64.TRYWAIT P0, [UR42+0xf0], R3 ;  /* 0x0000f003ff0075a7 */ /* 0x000ea4000800112a */
[----:B--2---:R-:W-:Y:S05]  /*6080*/  @!P0 BRA `(.L_x_101) ;  /* 0x0000004800508947 */ /* 0x004fea0003800000 */
.L_x_208:
[----:B-1----:R-:W-:-:S07]  /*6090*/  MOV R0, UR42 ;  /* 0x0000002a00007c02 */ /* 0x002fce0008000f00 */
.L_x_102:
[----:B-1----:R-:W-:-:S04]  /*60a0*/  SHF.L.U32 R3, R10, 0x1f, RZ ;  /* 0x0000001f0a037819 */ /* 0x002fc800000006ff */
[----:B------:R1:W2:Y:S03]  /*60b0*/  SYNCS.PHASECHK.TRANS64.TRYWAIT P0, [R0+URZ+0xf8], R3 ;  /* 0x0000f803000075a7 */ /* 0x0002a600080011ff */
[----:B--2---:R-:W-:Y:S05]  /*60c0*/  @!P0 NANOSLEEP.SYNCS 0x989680 ;  /* 0x009896800000895d */ /* 0x004fea0003900000 */
[----:B------:R-:W2:Y:S02]  /*60d0*/  @!P0 SYNCS.PHASECHK.TRANS64 P0, [R0+URZ+0xf8], R3 ;  /* 0x0000f803000085a7 */ /* 0x000ea400080010ff */
[----:B--2---:R-:W-:Y:S05]  /*60e0*/  @P0 EXIT ;  /* 0x000000000000094d */ /* 0x004fea0003800000 */
[----:B------:R-:W-:Y:S05]  /*60f0*/  BRA `(.L_x_102) ;  /* 0xfffffffc00e87947 */ /* 0x000fea000383ffff */
.L_x_87:
[----:B------:R-:W-:-:S06]  /*6100*/  UISETP.GE.AND UP0, UPT, UR18, 0x4, UPT ;  /* 0x000000041200788c */ /* 0x000fcc000bf06270 */
[----:B------:R-:W-:-:S13]  /*6110*/  PLOP3.LUT P0, PT, PT, PT, UP0, 0x80, 0x8 ;  /* 0x000000000008781c */ /* 0x000fda0003f0f008 */
[----:B-1----:R-:W-:Y:S05]  /*6120*/  @!P0 EXIT ;  /* 0x000000000000894d */ /* 0x002fea0003800000 */
[----:B------:R-:W1:Y:S08]  /*6130*/  S2UR UR4, SR_CgaCtaId ;  /* 0x00000000000479c3 */ /* 0x000e700000008800 */
[----:B------:R-:W-:Y:S01]  /*6140*/  BAR.SYNC.DEFER_BLOCKING 0x6, 0xa0 ;  /* 0x0182800000007b1d */ /* 0x000fe20000010000 */
[C---:B------:R-:W-:Y:S01]  /*6150*/  IMAD.SHL.U32 R0, R74.reuse, 0x10, RZ ;  /* 0x000000104a007824 */ /* 0x040fe200078e00ff */
[C---:B------:R-:W-:Y:S01]  /*6160*/  SHF.L.U32 R23, R74.reuse, 0x10, RZ ;  /* 0x000000104a177819 */ /* 0x040fe200000006ff */
[C---:B------:R-:W-:Y:S01]  /*6170*/  IMAD.SHL.U32 R3, R63.reuse, 0x200, RZ ;  /* 0x000002003f037824 */ /* 0x040fe200078e00ff */
[C---:B------:R-:W-:Y:S01]  /*6180*/  LOP3.LUT R75, R74.reuse, 0x60, RZ, 0xc0, !PT ;  /* 0x000000604a4b7812 */ /* 0x040fe200078ec0ff */
[----:B------:R-:W-:Y:S01]  /*6190*/  IMAD.SHL.U32 R5, R74, 0x2, RZ ;  /* 0x000000024a057824 */ /* 0x000fe200078e00ff */
[----:B------:R-:W-:Y:S01]  /*61a0*/  UMOV UR44, 0x400 ;  /* 0x00000400002c7882 */ /* 0x000fe20000000000 */
[C---:B------:R-:W-:Y:S01]  /*61b0*/  LOP3.LUT R4, R0.reuse, 0x590, RZ, 0xc0, !PT ;  /* 0x0000059000047812 */ /* 0x040fe200078ec0ff */
[----:B------:R-:W2:Y:S01]  /*61c0*/  LDC.64 R60, c[0x0][0x9b0] ;  /* 0x00026c00ff3c7b82 */ /* 0x000ea20000000a00 */
[----:B------:R-:W-:Y:S01]  /*61d0*/  LOP3.LUT R0, R0, 0x60, RZ, 0xc0, !PT ;  /* 0x0000006000007812 */ /* 0x000fe200078ec0ff */
[----:B------:R-:W3:Y:S01]  /*61e0*/  LDCU.128 UR8, c[0x0][0xb80] ;  /* 0x00017000ff0877ac */ /* 0x000ee20008000c00 */
[----:B------:R-:W-:Y:S01]  /*61f0*/  LOP3.LUT R4, R4, 0x200, R3, 0xf8, !PT ;  /* 0x0000020004047812 */ /* 0x000fe200078ef803 */
[----:B------:R-:W-:Y:S01]  /*6200*/  HFMA2 R70, -RZ, RZ, 0, 5.9604644775390625e-08 ;  /* 0x00000001ff467431 */ /* 0x000fe200000001ff */
[----:B------:R-:W-:Y:S01]  /*6210*/  LOP3.LUT R5, R0, 0xc, R5, 0xf8, !PT ;  /* 0x0000000c00057812 */ /* 0x000fe200078ef805 */
[----:B------:R-:W-:Y:S01]  /*6220*/  IMAD.SHL.U32 R0, R63, 0x200000, RZ ;  /* 0x002000003f007824 */ /* 0x000fe200078e00ff */
[C---:B------:R-:W-:Y:S01]  /*6230*/  LOP3.LUT R72, R74.reuse, 0x2, RZ, 0xc0, !PT ;  /* 0x000000024a487812 */ /* 0x040fe200078ec0ff */
[----:B------:R-:W4:Y:S01]  /*6240*/  LDC.64 R42, c[0x0][0x9a8] ;  /* 0x00026a00ff2a7b82 */ /* 0x000f220000000a00 */
[----:B------:R-:W-:Y:S01]  /*6250*/  LOP3.LUT R74, R74, 0x4, RZ, 0xc0, !PT ;  /* 0x000000044a4a7812 */ /* 0x000fe200078ec0ff */
[----:B------:R-:W-:Y:S01]  /*6260*/  IMAD.MOV.U32 R22, RZ, RZ, RZ ;  /* 0x000000ffff167224 */ /* 0x000fe200078e00ff */
[----:B------:R-:W-:-:S02]  /*6270*/  LOP3.LUT R0, R0, 0x200000, RZ, 0xc0, !PT ;  /* 0x0020000000007812 */ /* 0x000fc400078ec0ff */
[----:B------:R-:W-:Y:S01]  /*6280*/  CS2R R68, SRZ ;  /* 0x0000000000447805 */ /* 0x000fe2000001ff00 */
[----:B------:R-:W2:Y:S01]  /*6290*/  LDCU UR57, c[0x0][0x370] ;  /* 0x00006e00ff3977ac */ /* 0x000ea20008000800 */
[----:B------:R-:W-:Y:S01]  /*62a0*/  LOP3.LUT R23, R0, 0x400000, R23, 0xf8, !PT ;  /* 0x0040000000177812 */ /* 0x000fe200078ef817 */
[----:B-1----:R-:W-:Y:S01]  /*62b0*/  ULEA UR44, UR4, UR44, 0x18 ;  /* 0x0000002c042c7291 */ /* 0x002fe2000f8ec0ff */
[----:B------:R-:W-:Y:S01]  /*62c0*/  LOP3.LUT R0, R4, R5, RZ, 0xfc, !PT ;  /* 0x0000000504007212 */ /* 0x000fe200078efcff */
[----:B------:R-:W1:Y:S01]  /*62d0*/  LDCU.64 UR62, c[0x0][0x348] ;  /* 0x00006900ff3e77ac */ /* 0x000e620008000a00 */
[----:B---3--:R-:W-:Y:S01]  /*62e0*/  IMAD.U32 R79, RZ, RZ, UR8 ;  /* 0x00000008ff4f7e24 */ /* 0x008fe2000f8e00ff */
[----:B------:R-:W-:Y:S01]  /*62f0*/  MOV R77, UR10 ;  /* 0x0000000a004d7c02 */ /* 0x000fe20008000f00 */
[----:B------:R-:W-:Y:S01]  /*6300*/  IMAD.U32 R78, RZ, RZ, UR9 ;  /* 0x00000009ff4e7e24 */ /* 0x000fe2000f8e00ff */
[----:B------:R-:W-:Y:S01]  /*6310*/  UIADD3 UR4, UPT, UPT, UR44, 0x200, URZ ;  /* 0x000002002c047890 */ /* 0x000fe2000fffe0ff */
[----:B------:R-:W-:Y:S01]  /*6320*/  IMAD.U32 R76, RZ, RZ, UR11 ;  /* 0x0000000bff4c7e24 */ /* 0x000fe2000f8e00ff */
[----:B------:R-:W3:Y:S01]  /*6330*/  LDCU UR42, c[0x0][0xc0c] ;  /* 0x00018180ff2a77ac */ /* 0x000ee20008000800 */
[----:B------:R-:W1:Y:S03]  /*6340*/  LDS R2, [UR44+0x160] ;  /* 0x0001602cff027984 */ /* 0x000e660008000800 */
[----:B------:R-:W-:Y:S01]  /*6350*/  IMAD.U32 R67, RZ, RZ, UR4 ;  /* 0x00000004ff437e24 */ /* 0x000fe2000f8e00ff */
[----:B------:R-:W1:Y:S03]  /*6360*/  LDCU UR38, c[0x0][0xc30] ;  /* 0x00018600ff2677ac */ /* 0x000e660008000800 */
[----:B------:R-:W-:Y:S01]  /*6370*/  IMAD R73, R0, 0x4, R67 ;  /* 0x0000000400497824 */ /* 0x000fe200078e0243 */
[----:B------:R-:W1:Y:S03]  /*6380*/  LDCU.64 UR50, c[0x0][0x988] ;  /* 0x00013100ff3277ac */ /* 0x000e660008000a00 */
[--C-:B------:R-:W-:Y:S01]  /*6390*/  IMAD R72, R72, -0x10, R73.reuse ;  /* 0xfffffff048487824 */ /* 0x100fe200078e0249 */
[----:B------:R-:W1:Y:S01]  /*63a0*/  LDCU.64 UR40, c[0x0][0xc28] ;  /* 0x00018500ff2877ac */ /* 0x000e620008000a00 */
[----:B------:R-:W-:Y:S01]  /*63b0*/  IMAD R71, R74, -0x10, R73 ;  /* 0xfffffff04a477824 */ /* 0x000fe200078e0249 */
[----:B------:R-:W1:Y:S01]  /*63c0*/  LDCU.64 UR60, c[0x0][0x990] ;  /* 0x00013200ff3c77ac */ /* 0x000e620008000a00 */
[----:B------:R-:W1:Y:S01]  /*63d0*/  LDCU.128 UR52, c[0x0][0xc10] ;  /* 0x00018200ff3477ac */ /* 0x000e620008000c00 */
[----:B------:R-:W1:Y:S01]  /*63e0*/  LDCU UR56, c[0x0][0x374] ;  /* 0x00006e80ff3877ac */ /* 0x000e620008000800 */
[----:B------:R-:W-:Y:S01]  /*63f0*/  UMOV UR49, URZ ;  /* 0x000000ff00317c82 */ /* 0x000fe20008000000 */
[----:B------:R-:W-:Y:S01]  /*6400*/  UMOV UR47, URZ ;  /* 0x000000ff002f7c82 */ /* 0x000fe20008000000 */
[C---:B-1----:R-:W-:Y:S01]  /*6410*/  VIADD R3, R2.reuse, 0x40 ;  /* 0x0000004002037836 */ /* 0x042fe20000000000 */
[----:B------:R-:W-:-:S04]  /*6420*/  LOP3.LUT R2, R2, 0xffff, RZ, 0xc0, !PT ;  /* 0x0000ffff02027812 */ /* 0x000fc800078ec0ff */
[----:B------:R-:W-:-:S05]  /*6430*/  LOP3.LUT R3, R3, 0xffff, RZ, 0xc0, !PT ;  /* 0x0000ffff03037812 */ /* 0x000fca00078ec0ff */
[----:B--234-:R1:W-:Y:S02]  /*6440*/  STL.64 [R1], R2 ;  /* 0x0000000201007387 */ /* 0x01c3e40000100a00 */
.L_x_146:
[----:B-1----:R-:W-:Y:S04]  /*6450*/  SHF.L.U32 R3, R68, 0x1f, RZ ;  /* 0x0000001f44037819 */ /* 0x002fe800000006ff */
[----:B------:R-:W1:Y:S02]  /*6460*/  SYNCS.PHASECHK.TRANS64.TRYWAIT P0, [UR44+0x110], R3 ;  /* 0x00011003ff0075a7 */ /* 0x000e64000800112c */
[----:B-1-3--:R-:W-:Y:S05]  /*6470*/  @!P0 BRA `(.L_x_103) ;  /* 0x00000044006c8947 */ /* 0x00afea0003800000 */
.L_x_210:
[----:B------:R-:W-:Y:S01]  /*6480*/  LEA R2, R22, UR43, 0x2 ;  /* 0x0000002b16027c11 */ /* 0x000fe2000f8e10ff */
        /* <DEDUP_REMOVED lines=9> */
[----:B------:R-:W-:Y:S09]  /*6520*/  UPRMT UR4, URZ, 0x654, UR4 ;  /* 0x00000654ff047896 */ /* 0x000ff20008000004 */
[----:B---3--:R-:W-:Y:S01]  /*6530*/  SYNCS.ARRIVE.TRANS64.RED.A1T0 RZ, [UR4], RZ ;  /* 0x000000ffffff79a7 */ /* 0x008fe20008100404 */
[----:B------:R-:W5:Y:S01]  /*6540*/  LDL R2, [R2] ;  /* 0x0000000002027983 */ /* 0x000f620000100800 */
[----:B--2---:R-:W-:Y:S11]  /*6550*/  LOP3.LUT P0, RZ, R6, 0x1, RZ, 0xc0, !PT ;  /* 0x0000000106ff7812 */ /* 0x004ff6000780c0ff */
[----:B------:R-:W-:Y:S02]  /*6560*/  @!UPT UIADD3 URZ, UPT, UPT, URZ, URZ, URZ ;  /* 0x000000fffffff290 */ /* 0x000fe4000fffe0ff */
[----:B------:R-:W-:Y:S01]  /*6570*/  VOTEU.ANY UP1, P0 ;  /* 0x0000000000ff7886 */ /* 0x000fe20000020100 */
[----:B------:R-:W-:Y:S01]  /*6580*/  PLOP3.LUT P0, PT, PT, PT, UP1, 0x80, 0x8 ;  /* 0x000000000008781c */ /* 0x000fe20003f0f018 */
[----:B------:R-:W-:Y:S11]  /*6590*/  UP2UR UR58, UPR, URZ, 0x2 ;  /* 0x00000002ff3a7883 */ /* 0x000ff60008000000 */
[----:B------:R-:W-:Y:S01]  /*65a0*/  @!UPT UIADD3 URZ, UPT, UPT, URZ, URZ, URZ ;  /* 0x000000fffffff290 */ /* 0x000fe2000fffe0ff */
[----:B-1----:R-:W-:Y:S02]  /*65b0*/  @P0 MOV R3, R4 ;  /* 0x0000000400030202 */ /* 0x002fe40000000f00 */
[----:B------:R-:W-:Y:S02]  /*65c0*/  @P0 LOP3.LUT R0, R5, 0xffff, RZ, 0xc0, !PT ;  /* 0x0000ffff05000812 */ /* 0x000fe400078ec0ff */
[----:B------:R-:W-:Y:S02]  /*65d0*/  @P0 R2UR UR5, R3 ;  /* 0x00000000030502ca */ /* 0x000fe400000e0000 */
[----:B------:R-:W-:Y:S11]  /*65e0*/  @P0 R2UR UR4, R0 ;  /* 0x00000000000402ca */ /* 0x000ff600000e0000 */
[----:B------:R-:W-:Y:S02]  /*65f0*/  @UP1 UMOV UR37, UR5 ;  /* 0x0000000500251c82 */ /* 0x000fe40008000000 */
[----:B------:R-:W-:Y:S01]  /*6600*/  @UP1 UMOV UR36, UR4 ;  /* 0x0000000400241c82 */ /* 0x000fe20008000000 */
[----:B------:R-:W-:Y:S05]  /*6610*/  BRA.U !UP0, `(.L_x_104) ;  /* 0x0000000108cc7547 */ /* 0x000fea000b800000 */
[----:B------:R-:W1:Y:S01]  /*6620*/  LDCU UR9, c[0x0][0xc20] ;  /* 0x00018400ff0977ac */ /* 0x000e620008000800 */
[----:B------:R-:W-:Y:S02]  /*6630*/  UIMAD.WIDE.U32 UR4, UR56, UR55, URZ ;  /* 0x00000037380472a5 */ /* 0x000fe4000f8e00ff */
[----:B------:R-:W-:Y:S02]  /*6640*/  UIMAD.WIDE.U32 UR6, UR57, UR52, URZ ;  /* 0x00000034390672a5 */ /* 0x000fe4000f8e00ff */
[----:B------:R-:W-:Y:S02]  /*6650*/  UIMAD.WIDE.U32 UR10, UR36, UR55, URZ ;  /* 0x00000037240a72a5 */ /* 0x000fe4000f8e00ff */
[----:B------:R-:W-:Y:S02]  /*6660*/  UISETP.NE.AND UP0, UPT, UR54, 0x1, UPT ;  /* 0x000000013600788c */ /* 0x000fe4000bf05270 */
[----:B------:R-:W-:Y:S02]  /*6670*/  UISETP.NE.AND UP1, UPT, UR42, 0x1, UPT ;  /* 0x000000012a00788c */ /* 0x000fe4000bf25270 */
[----:B------:R-:W-:Y:S02]  /*6680*/  UISETP.NE.AND UP2, UPT, UR39, 0x1, UPT ;  /* 0x000000012700788c */ /* 0x000fe4000bf45270 */
[----:B------:R-:W-:Y:S01]  /*6690*/  UIMAD.WIDE.U32 UR12, UR37, UR52, URZ ;  /* 0x00000034250c72a5 */ /* 0x000fe2000f8e00ff */
[----:B------:R-:W-:Y:S01]  /*66a0*/  UMOV UR4, UR5 ;  /* 0x0000000500047c82 */ /* 0x000fe20008000000 */
[----:B------:R-:W-:Y:S01]  /*66b0*/  UMOV UR6, UR11 ;  /* 0x0000000b00067c82 */ /* 0x000fe20008000000 */
[----:B-1----:R-:W-:Y:S03]  /*66c0*/  USHF.R.U32.HI UR8, URZ, UR9, UR4 ;  /* 0x00000009ff087299 */ /* 0x002fe60008011604 */
[----:B------:R-:W-:Y:S02]  /*66d0*/  UMOV UR4, UR7 ;  /* 0x0000000700047c82 */ /* 0x000fe40008000000 */
[----:B------:R-:W-:Y:S02]  /*66e0*/  USHF.R.U32.HI UR5, URZ, UR53, UR4 ;  /* 0x00000035ff057299 */ /* 0x000fe40008011604 */
[----:B------:R-:W-:Y:S02]  /*66f0*/  USEL UR4, UR56, UR8, !UP0 ;  /* 0x0000000838047287 */ /* 0x000fe4000c000000 */
[----:B------:R-:W-:Y:S02]  /*6700*/  USHF.R.U32.HI UR8, URZ, UR9, UR6 ;  /* 0x00000009ff087299 */ /* 0x000fe40008011606 */
[----:B------:R-:W-:Y:S02]  /*6710*/  UIMAD.WIDE.U32 UR6, UR4, UR40, URZ ;  /* 0x00000028040672a5 */ /* 0x000fe4000f8e00ff */
[----:B------:R-:W-:Y:S02]  /*6720*/  USEL UR9, UR57, UR5, !UP1 ;  /* 0x0000000539097287 */ /* 0x000fe4000c800000 */
[----:B------:R-:W-:Y:S02]  /*6730*/  USEL UR8, UR36, UR8, !UP0 ;  /* 0x0000000824087287 */ /* 0x000fe4000c000000 */
[----:B------:R-:W-:Y:S01]  /*6740*/  UIMAD.WIDE.U32 UR10, UR9, UR40, URZ ;  /* 0x00000028090a72a5 */ /* 0x000fe2000f8e00ff */
[----:B------:R-:W-:Y:S01]  /*6750*/  UMOV UR6, UR7 ;  /* 0x0000000700067c82 */ /* 0x000fe20008000000 */
[----:B------:R-:W-:Y:S01]  /*6760*/  UMOV UR5, UR13 ;  /* 0x0000000d00057c82 */ /* 0x000fe20008000000 */
[----:B------:R-:W-:Y:S02]  /*6770*/  @UP2 USHF.R.U32.HI UR4, URZ, UR41, UR6 ;  /* 0x00000029ff042299 */ /* 0x000fe40008011606 */
[----:B------:R-:W-:Y:S02]  /*6780*/  USHF.R.U32.HI UR5, URZ, UR53, UR5 ;  /* 0x00000035ff057299 */ /* 0x000fe40008011605 */
[----:B------:R-:W-:Y:S02]  /*6790*/  UIMAD UR4, UR39, UR4, URZ ;  /* 0x00000004270472a4 */ /* 0x000fe4000f8e02ff */
[----:B------:R-:W-:Y:S02]  /*67a0*/  USEL UR5, UR37, UR5, !UP1 ;  /* 0x0000000525057287 */ /* 0x000fe4000c800000 */
[----:B------:R-:W-:Y:S01]  /*67b0*/  UISETP.GE.AND UP0, UPT, UR8, UR4, UPT ;  /* 0x000000040800728c */ /* 0x000fe2000bf06270 */
[----:B------:R-:W-:Y:S01]  /*67c0*/  UMOV UR6, UR11 ;  /* 0x0000000b00067c82 */ /* 0x000fe20008000000 */
[----:B------:R-:W-:Y:S02]  /*67d0*/  UIMAD.WIDE.U32 UR10, UR8, UR40, URZ ;  /* 0x00000028080a72a5 */ /* 0x000fe4000f8e00ff */
[----:B------:R-:W-:Y:S04]  /*67e0*/  @UP2 USHF.R.U32.HI UR9, URZ, UR41, UR6 ;  /* 0x00000029ff092299 */ /* 0x000fe80008011606 */
[----:B------:R-:W-:Y:S01]  /*67f0*/  UIMAD UR6, UR39, UR9, URZ ;  /* 0x00000009270672a4 */ /* 0x000fe2000f8e02ff */
[----:B------:R-:W-:Y:S03]  /*6800*/  UMOV UR4, UR11 ;  /* 0x0000000b00047c82 */ /* 0x000fe60008000000 */
[----:B------:R-:W-:Y:S02]  /*6810*/  UISETP.GE.OR UP0, UPT, UR5, UR6, UP0 ;  /* 0x000000060500728c */ /* 0x000fe40008706670 */
[----:B------:R-:W-:Y:S02]  /*6820*/  USHF.R.U32.HI UR4, URZ, UR41, UR4 ;  /* 0x00000029ff047299 */ /* 0x000fe40008011604 */
[----:B------:R-:W-:Y:S02]  /*6830*/  UIMAD.WIDE.U32 UR6, UR5, UR40, URZ ;  /* 0x00000028050672a5 */ /* 0x000fe4000f8e00ff */
[----:B------:R-:W-:Y:S02]  /*6840*/  USEL UR11, UR8, UR4, !UP2 ;  /* 0x00000004080b7287 */ /* 0x000fe4000d000000 */
[----:B------:R-:W-:Y:S02]  /*6850*/  UIADD3 UR6, UPT, UPT, -UR5, URZ, URZ ;  /* 0x000000ff05067290 */ /* 0x000fe4000fffe1ff */
[----:B------:R-:W-:Y:S02]  /*6860*/  UIADD3 UR10, UPT, UPT, -UR11, URZ, URZ ;  /* 0x000000ff0b0a7290 */ /* 0x000fe4000fffe1ff */
[----:B------:R-:W-:Y:S02]  /*6870*/  UIMAD UR6, UR42, UR6, UR37 ;  /* 0x000000062a0672a4 */ /* 0x000fe4000f8e0225 */
[----:B------:R-:W-:Y:S01]  /*6880*/  UIMAD UR10, UR39, UR10, UR8 ;  /* 0x0000000a270a72a4 */ /* 0x000fe2000f8e0208 */
[----:B------:R-:W-:Y:S01]  /*6890*/  @!UP0 UMOV UR4, UR7 ;  /* 0x0000000700048c82 */ /* 0x000fe20008000000 */
[----:B------:R-:W-:Y:S02]  /*68a0*/  UIADD3 UR7, UPT, UPT, -UR8, URZ, URZ ;  /* 0x000000ff08077290 */ /* 0x000fe4000fffe1ff */
[----:B------:R-:W-:Y:S04]  /*68b0*/  @!UP0 USHF.R.U32.HI UR4, URZ, UR41, UR4 ;  /* 0x00000029ff048299 */ /* 0x000fe80008011604 */
[----:B------:R-:W-:Y:S04]  /*68c0*/  @!UP0 USEL UR4, UR5, UR4, !UP2 ;  /* 0x0000000405048287 */ /* 0x000fe8000d000000 */
[----:B------:R-:W-:Y:S02]  /*68d0*/  @!UP0 UIMAD UR9, UR9, UR10, UR4 ;  /* 0x0000000a090982a4 */ /* 0x000fe4000f8e0204 */
[----:B------:R-:W-:Y:S02]  /*68e0*/  @!UP0 UIADD3 UR10, UPT, UPT, UR11, -UR4, URZ ;  /* 0x800000040b0a8290 */ /* 0x000fe4000fffe0ff */
[----:B------:R-:W-:Y:S02]  /*68f0*/  UIMAD UR4, UR54, UR7, UR36 ;  /* 0x00000007360472a4 */ /* 0x000fe4000f8e0224 */
[----:B------:R-:W-:Y:S03]  /*6900*/  @!UP0 UIMAD UR8, UR10, UR39, UR5 ;  /* 0x000000270a0882a4 */ /* 0x000fe6000f8e0205 */
[----:B------:R-:W-:Y:S02]  /*6910*/  @!UP0 UMOV UR5, UR9 ;  /* 0x0000000900058c82 */ /* 0x000fe40008000000 */
[----:B------:R-:W-:Y:S02]  /*6920*/  UIMAD UR37, UR5, UR42, UR6 ;  /* 0x0000002a052572a4 */ /* 0x000fe4000f8e0206 */
[----:B------:R-:W-:Y:S11]  /*6930*/  UIMAD UR36, UR8, UR54, UR4 ;  /* 0x00000036082472a4 */ /* 0x000ff6000f8e0204 */
[----:B------:R-:W-:Y:S01]  /*6940*/  @!UPT UIADD3 URZ, UPT, UPT, URZ, URZ, URZ ;  /* 0x000000fffffff290 */ /* 0x000fe2000fffe0ff */
.L_x_104:
[----:B------:R-:W-:Y:S01]  /*6950*/  UISETP.NE.AND UP0, UPT, UR38, 0x1, UPT ;  /* 0x000000012600788c */ /* 0x000fe2000bf05270 */
[----:B------:R-:W-:Y:S01]  /*6960*/  @P0 SHF.R.U32.HI R4, RZ, 0x10, R5 ;  /* 0x00000010ff040819 */ /* 0x000fe20000011605 */
[----:B------:R-:W-:Y:S01]  /*6970*/  USHF.L.U32 UR46, UR19, 0x7, URZ ;  /* 0x00000007132e7899 */ /* 0x000fe200080006ff */
[----:B------:R-:W-:Y:S02]  /*6980*/  BSSY.RECONVERGENT B6, `(.L_x_105) ;  /* 0x0000034000067945 */ /* 0x000fe40003800200 */
[----:B------:R-:W-:Y:S02]  /*6990*/  @P0 R2UR UR59, R4 ;  /* 0x00000000043b02ca */ /* 0x000fe400000e0000 */
[----:B------:R-:W-:Y:S04]  /*69a0*/  LOP3.LUT P0, RZ, R67, 0x1b0, RZ, 0xc0, !PT ;  /* 0x000001b043ff7812 */ /* 0x000fe8000780c0ff */
[----:B------:R-:W1:Y:S01]  /*69b0*/  @!UP0 LDCU.128 UR12, c[0x0][0xc10] ;  /* 0x00018200ff0c87ac */ /* 0x000e620008000c00 */
[----:B------:R-:W2:Y:S01]  /*69c0*/  @!UP0 LDCU UR5, c[0x0][0xc0c] ;  /* 0x00018180ff0587ac */ /* 0x000ea20008000800 */
[----:B------:R-:W3:Y:S01]  /*69d0*/  @!UP0 LDCU UR10, c[0x0][0xc20] ;  /* 0x00018400ff0a87ac */ /* 0x000ee20008000800 */
[----:B-1----:R-:W-:Y:S02]  /*69e0*/  UIMAD.WIDE.U32 UR8, UR37, UR12, URZ ;  /* 0x0000000c250872a5 */ /* 0x002fe4000f8e00ff */
[----:B------:R-:W-:Y:S02]  /*69f0*/  UIMAD.WIDE.U32 UR6, UR36, UR15, URZ ;  /* 0x0000000f240672a5 */ /* 0x000fe4000f8e00ff */
[----:B------:R-:W-:Y:S03]  /*6a00*/  @!UP0 UISETP.NE.AND UP1, UPT, UR14, 0x1, UPT ;  /* 0x000000010e00888c */ /* 0x000fe6000bf25270 */
[----:B------:R-:W-:Y:S01]  /*6a10*/  @!UP0 UMOV UR4, UR9 ;  /* 0x0000000900048c82 */ /* 0x000fe20008000000 */
[----:B--2---:R-:W-:Y:S02]  /*6a20*/  @!UP0 UISETP.NE.AND UP2, UPT, UR5, 0x1, UPT ;  /* 0x000000010500888c */ /* 0x004fe4000bf45270 */
[----:B------:R-:W-:Y:S01]  /*6a30*/  @!UP0 USHF.R.U32.HI UR4, URZ, UR13, UR4 ;  /* 0x0000000dff048299 */ /* 0x000fe20008011604 */
[----:B------:R-:W-:Y:S02]  /*6a40*/  @!UP0 UMOV UR6, UR7 ;  /* 0x0000000700068c82 */ /* 0x000fe40008000000 */
[----:B---3--:R-:W-:Y:S02]  /*6a50*/  @!UP0 USHF.R.U32.HI UR6, URZ, UR10, UR6 ;  /* 0x0000000aff068299 */ /* 0x008fe40008011606 */
[----:B------:R-:W-:Y:S02]  /*6a60*/  @!UP0 USEL UR7, UR37, UR4, !UP2 ;  /* 0x0000000425078287 */ /* 0x000fe4000d000000 */
[----:B------:R-:W-:Y:S04]  /*6a70*/  @!UP0 USEL UR6, UR36, UR6, !UP1 ;  /* 0x0000000624068287 */ /* 0x000fe8000c800000 */
[----:B------:R-:W-:Y:S02]  /*6a80*/  @!UP0 UIADD3 UR4, UPT, UPT, -UR7, UR6, URZ ;  /* 0x0000000607048290 */ /* 0x000fe4000fffe1ff */
[----:B------:R-:W-:Y:S02]  /*6a90*/  @!UP0 UIADD3 UR6, UPT, UPT, UR7, -UR6, URZ ;  /* 0x8000000607068290 */ /* 0x000fe4000fffe0ff */
[----:B------:R-:W-:Y:S02]  /*6aa0*/  @!UP0 UIMAD UR37, UR4, UR5, UR37 ;  /* 0x00000005042582a4 */ /* 0x000fe4000f8e0225 */
[----:B------:R-:W-:Y:S01]  /*6ab0*/  @!UP0 UIMAD UR36, UR6, UR14, UR36 ;  /* 0x0000000e062482a4 */ /* 0x000fe2000f8e0224 */
[----:B------:R-:W-:Y:S11]  /*6ac0*/  @!P0 BRA `(.L_x_106) ;  /* 0x00000000007c8947 */ /* 0x000ff60003800000 */
[----:B------:R-:W1:Y:S01]  /*6ad0*/  LDCU.64 UR8, c[0x4][0x80] ;  /* 0x01001000ff0877ac */ /* 0x000e620008000a00 */
[----:B------:R-:W-:Y:S01]  /*6ae0*/  MOV R16, 0x0 ;  /* 0x0000000000107802 */ /* 0x000fe20000000f00 */
[----:B------:R-:W-:Y:S02]  /*6af0*/  HFMA2 R12, -RZ, RZ, 0, 5.9604644775390625e-08 ;  /* 0x00000001ff0c7431 */ /* 0x000fe400000001ff */
[----:B------:R-:W-:Y:S01]  /*6b00*/  IMAD.MOV.U32 R8, RZ, RZ, 0x70 ;  /* 0x00000070ff087424 */ /* 0x000fe200078e00ff */
[----:B------:R2:W3:Y:S01]  /*6b10*/  LDC.64 R14, c[0x4][R16] ;  /* 0x01000000100e7b82 */ /* 0x0004e20000000a00 */
[----:B------:R-:W4:Y:S01]  /*6b20*/  LDCU.64 UR6, c[0x4][0x88] ;  /* 0x01001100ff0677ac */ /* 0x000f220008000a00 */
[----:B------:R-:W-:Y:S01]  /*6b30*/  IMAD.MOV.U32 R13, RZ, RZ, RZ ;  /* 0x000000ffff0d7224 */ /* 0x000fe200078e00ff */
[----:B------:R-:W2:Y:S01]  /*6b40*/  LDCU.64 UR4, c[0x4][0x8] ;  /* 0x01000100ff0477ac */ /* 0x000ea20008000a00 */
[----:B-1----:R-:W-:Y:S01]  /*6b50*/  MOV R5, UR9 ;  /* 0x0000000900057c02 */ /* 0x002fe20008000f00 */
[----:B------:R-:W-:Y:S01]  /*6b60*/  IMAD.U32 R4, RZ, RZ, UR8 ;  /* 0x00000008ff047e24 */ /* 0x000fe2000f8e00ff */
[----:B----4-:R-:W-:Y:S01]  /*6b70*/  MOV R7, UR7 ;  /* 0x0000000700077c02 */ /* 0x010fe20008000f00 */
[----:B------:R-:W-:Y:S01]  /*6b80*/  IMAD.U32 R6, RZ, RZ, UR6 ;  /* 0x00000006ff067e24 */ /* 0x000fe2000f8e00ff */
[----:B--2---:R-:W-:Y:S01]  /*6b90*/  MOV R11, UR5 ;  /* 0x00000005000b7c02 */ /* 0x004fe20008000f00 */
[----:B------:R-:W-:Y:S02]  /*6ba0*/  IMAD.U32 R10, RZ, RZ, UR4 ;  /* 0x00000004ff0a7e24 */ /* 0x000fe4000f8e00ff */
[----:B------:R-:W-:Y:S07]  /*6bb0*/  LEPC R20, `(.L_x_107) ;  /* 0x000000001014794e */ /* 0x000fee0000000000 */
[----:B---3-5:R-:W-:Y:S05]  /*6bc0*/  CALL.ABS.NOINC R14 ;  /* 0x000000000e007343 */ /* 0x028fea0003c00000 */
.L_x_107:
[----:B------:R-:W1:Y:S01]  /*6bd0*/  LDCU.64 UR8, c[0x4][0x80] ;  /* 0x01001000ff0877ac */ /* 0x000e620008000a00 */
[----:B------:R-:W2:Y:S01]  /*6be0*/  LDC.64 R16, c[0x4][R16] ;  /* 0x0100000010107b82 */ /* 0x000ea20000000a00 */
[----:B------:R-:W-:Y:S02]  /*6bf0*/  HFMA2 R12, -RZ, RZ, 0, 5.9604644775390625e-08 ;  /* 0x00000001ff0c7431 */ /* 0x000fe400000001ff */
[----:B------:R-:W-:Y:S02]  /*6c00*/  IMAD.MOV.U32 R8, RZ, RZ, 0x70 ;  /* 0x00000070ff087424 */ /* 0x000fe400078e00ff */
[----:B------:R-:W-:Y:S01]  /*6c10*/  IMAD.MOV.U32 R13, RZ, RZ, RZ ;  /* 0x000000ffff0d7224 */ /* 0x000fe200078e00ff */
[----:B------:R-:W3:Y:S01]  /*6c20*/  LDCU.64 UR6, c[0x4][0x88] ;  /* 0x01001100ff0677ac */ /* 0x000ee20008000a00 */
[----:B------:R-:W4:Y:S01]  /*6c30*/  LDCU.64 UR4, c[0x4][0x8] ;  /* 0x01000100ff0477ac */ /* 0x000f220008000a00 */
[----:B-1----:R-:W-:Y:S02]  /*6c40*/  MOV R4, UR8 ;  /* 0x0000000800047c02 */ /* 0x002fe40008000f00 */
[----:B------:R-:W-:Y:S02]  /*6c50*/  MOV R5, UR9 ;  /* 0x0000000900057c02 */ /* 0x000fe40008000f00 */
[----:B---3--:R-:W-:Y:S01]  /*6c60*/  MOV R7, UR7 ;  /* 0x0000000700077c02 */ /* 0x008fe20008000f00 */
[----:B------:R-:W-:Y:S01]  /*6c70*/  IMAD.U32 R6, RZ, RZ, UR6 ;  /* 0x00000006ff067e24 */ /* 0x000fe2000f8e00ff */
[----:B----4-:R-:W-:Y:S01]  /*6c80*/  MOV R11, UR5 ;  /* 0x00000005000b7c02 */ /* 0x010fe20008000f00 */
[----:B------:R-:W-:Y:S02]  /*6c90*/  IMAD.U32 R10, RZ, RZ, UR4 ;  /* 0x00000004ff0a7e24 */ /* 0x000fe4000f8e00ff */
[----:B------:R-:W-:Y:S07]  /*6ca0*/  LEPC R20, `(.L_x_106) ;  /* 0x000000001014794e */ /* 0x000fee0000000000 */
[----:B--2---:R-:W-:Y:S05]  /*6cb0*/  CALL.ABS.NOINC R16 ;  /* 0x0000000010007343 */ /* 0x004fea0003c00000 */
.L_x_106:
[----:B------:R-:W-:Y:S05]  /*6cc0*/  BSYNC.RECONVERGENT B6 ;  /* 0x0000000000067941 */ /* 0x000fea0003800200 */
.L_x_105:
[----:B------:R-:W-:Y:S01]  /*6cd0*/  R2UR UR4, R66 ;  /* 0x00000000420472ca */ /* 0x000fe200000e0000 */
[----:B------:R-:W-:Y:S01]  /*6ce0*/  UISETP.NE.U32.AND UP0, UPT, UR60, URZ, UPT ;  /* 0x000000ff3c00728c */ /* 0x000fe2000bf05070 */
[----:B------:R-:W-:Y:S02]  /*6cf0*/  ISETP.NE.U32.AND P4, PT, R60, RZ, PT ;  /* 0x000000ff3c00720c */ /* 0x000fe40003f85070 */
[----:B------:R-:W-:Y:S01]  /*6d00*/  ISETP.NE.U32.AND P2, PT, RZ, UR50, PT ;  /* 0x00000032ff007c0c */ /* 0x000fe2000bf45070 */
[----:B------:R-:W-:Y:S01]  /*6d10*/  UISETP.NE.AND.EX UP1, UPT, UR61, URZ, UPT, UP0 ;  /* 0x000000ff3d00728c */ /* 0x000fe2000bf25300 */
[----:B------:R-:W-:Y:S01]  /*6d20*/  ISETP.NE.AND.EX P4, PT, R61, RZ, PT, P4 ;  /* 0x000000ff3d00720c */ /* 0x000fe20003f85340 */
[----:B------:R-:W-:Y:S01]  /*6d30*/  UPLOP3.LUT UP0, UPT, UPT, UPT, UPT, 0x40, 0x4 ;  /* 0x000000000004789c */ /* 0x000fe20003f0e870 */
[----:B------:R-:W-:Y:S05]  /*6d40*/  ISETP.NE.AND.EX P2, PT, RZ, UR51, PT, P2 ;  /* 0x00000033ff007c0c */ /* 0x000fea000bf45320 */
[----:B------:R-:W-:Y:S06]  /*6d50*/  UISETP.NE.AND UP2, UPT, UR4, URZ, UPT ;  /* 0x000000ff0400728c */ /* 0x000fec000bf45270 */
[----:B------:R-:W-:Y:S05]  /*6d60*/  PLOP3.LUT P1, PT, PT, PT, UP2, 0x80, 0x8 ;  /* 0x000000000008781c */ /* 0x000fea0003f2f028 */
[----:B------:R-:W-:Y:S06]  /*6d70*/  @UP2 UPLOP3.LUT UP0, UPT, UPT, UPT, UP1, 0x80, 0x8 ;  /* 0x000000000008289c */ /* 0x000fec0003f0f010 */
[----:B------:R-:W-:Y:S01]  /*6d80*/  PLOP3.LUT P0, PT, PT, PT, UP0, 0x80, 0x8 ;  /* 0x000000000008781c */ /* 0x000fe20003f0f008 */
[----:B------:R-:W-:Y:S01]  /*6d90*/  @!UPT UIADD3 URZ, UPT, UPT, URZ, URZ, URZ ;  /* 0x000000fffffff290 */ /* 0x000fe2000fffe0ff */
[----:B------:R-:W-:Y:S11]  /*6da0*/  BRA.U !UP1, `(.L_x_108) ;  /* 0x00000001093c7547 */ /* 0x000ff6000b800000 */
[----:B------:R-:W-:Y:S01]  /*6db0*/  UISETP.NE.U32.AND UP0, UPT, UR50, URZ, UPT ;  /* 0x000000ff3200728c */ /* 0x000fe2000bf05070 */
[----:B------:R-:W-:Y:S01]  /*6dc0*/  HFMA2 R0, -RZ, RZ, 0, 5.9604644775390625e-08 ;  /* 0x00000001ff007431 */ /* 0x000fe200000001ff */
[----:B------:R-:W1:Y:S01]  /*6dd0*/  LDCU.64 UR8, c[0x0][0x358] ;  /* 0x00006b00ff0877ac */ /* 0x000e620008000a00 */
[----:B------:R-:W-:Y:S01]  /*6de0*/  IMAD.MOV.U32 R62, RZ, RZ, 0x1 ;  /* 0x00000001ff3e7424 */ /* 0x000fe200078e00ff */
[----:B------:R-:W-:Y:S06]  /*6df0*/  UISETP.NE.AND.EX UP0, UPT, UR51, URZ, UPT, UP0 ;  /* 0x000000ff3300728c */ /* 0x000fec000bf05300 */
        /* <DEDUP_REMOVED lines=9> */
[----:B-12---:R-:W-:Y:S02]  /*6e90*/  @!P3 IMAD.U32 R27, RZ, RZ, UR4 ;  /* 0x00000004ff1bbe24 */ /* 0x006fe4000f8e00ff */
.L_x_108:
[----:B------:R-:W-:Y:S05]  /*6ea0*/  @!P4 BRA `(.L_x_109) ;  /* 0x000000000024c947 */ /* 0x000fea0003800000 */
[----:B------:R-:W-:Y:S01]  /*6eb0*/  ISETP.NE.U32.AND P3, PT, R42, RZ, PT ;  /* 0x000000ff2a00720c */ /* 0x000fe20003f65070 */
[----:B------:R-:W1:Y:S03]  /*6ec0*/  LDCU.64 UR4, c[0x0][0x358] ;  /* 0x00006b00ff0477ac */ /* 0x000e660008000a00 */
[----:B------:R-:W-:Y:S11]  /*6ed0*/  ISETP.NE.AND.EX P3, PT, R43, RZ, PT, P3 ;  /* 0x000000ff2b00720c */ /* 0x000ff60003f65330 */
[----:B------:R-:W-:Y:S02]  /*6ee0*/  @!UPT UIADD3 URZ, UPT, UPT, URZ, URZ, URZ ;  /* 0x000000fffffff290 */ /* 0x000fe4000fffe0ff */
[----:B------:R-:W2:Y:S01]  /*6ef0*/  @P3 LDC.64 R4, c[0x0][0x9a8] ;  /* 0x00026a00ff043b82 */ /* 0x000ea20000000a00 */
[----:B------:R-:W-:Y:S04]  /*6f00*/  @P3 IMAD R0, R60, UR48, RZ ;  /* 0x000000303c003c24 */ /* 0x000fe8000f8e02ff */
[----:B--2---:R-:W-:Y:S05]  /*6f10*/  @P3 IMAD.WIDE R4, R0, 0x4, R4 ;  /* 0x0000000400043825 */ /* 0x004fea00078e0204 */
[----:B-1---5:R1:W5:Y:S02]  /*6f20*/  @P3 LDG.E R24, desc[UR4][R4.64] ;  /* 0x0000000404183981 */ /* 0x022364000c1e1900 */
[----:B-1----:R-:W2:Y:S02]  /*6f30*/  @!P3 LDC R24, c[0x0][0x9a0] ;  /* 0x00026800ff18bb82 */ /* 0x002ea40000000800 */
.L_x_109:
[----:B-----5:R-:W-:Y:S01]  /*6f40*/  FSETP.NEU.AND P3, PT, R27, RZ, PT ;  /* 0x000000ff1b00720b */ /* 0x020fe20003f6d000 */
[----:B------:R-:W1:Y:S01]  /*6f50*/  LDCU.128 UR12, c[0x0][0xb90] ;  /* 0x00017200ff0c77ac */ /* 0x000e620008000c00 */
[----:B------:R-:W-:Y:S01]  /*6f60*/  SEL R3, RZ, 0xffffffff, P2 ;  /* 0xffffffffff037807 */ /* 0x000fe20001000000 */
[----:B------:R-:W-:Y:S01]  /*6f70*/  BSSY B1, `(.L_x_110) ;  /* 0x0000057000017945 */ /* 0x000fe20003800000 */
[----:B------:R-:W-:Y:S01]  /*6f80*/  @P1 LOP3.LUT P2, RZ, R62, 0xff, RZ, 0xc0, !PT ;  /* 0x000000ff3eff1812 */ /* 0x000fe2000784c0ff */
[----:B------:R-:W-:Y:S01]  /*6f90*/  IMAD.MOV.U32 R89, RZ, RZ, 0x1 ;  /* 0x00000001ff597424 */ /* 0x000fe200078e00ff */
[----:B------:R-:W-:Y:S01]  /*6fa0*/  @P1 SEL R4, RZ, 0xffffffff, P3 ;  /* 0xffffffffff041807 */ /* 0x000fe20001800000 */
[----:B------:R-:W-:Y:S01]  /*6fb0*/  IMAD.IADD R25, R23, 0x1, R2 ;  /* 0x0000000117197824 */ /* 0x000fe200078e0202 */
[----:B------:R-:W-:Y:S01]  /*6fc0*/  LOP3.LUT R70, R70, 0x1, RZ, 0x3c, !PT ;  /* 0x0000000146467812 */ /* 0x000fe200078e3cff */
[----:B------:R-:W3:Y:S01]  /*6fd0*/  LDCU UR11, c[0x0][0xba0] ;  /* 0x00017400ff0b77ac */ /* 0x000ee20008000800 */
[----:B------:R-:W-:Y:S01]  /*6fe0*/  @P0 SEL R4, R3, R4, !P2 ;  /* 0x0000000403040207 */ /* 0x000fe20005000000 */
[----:B------:R-:W-:Y:S01]  /*6ff0*/  IMAD R86, R74, -0x10, R72 ;  /* 0xfffffff04a567824 */ /* 0x000fe200078e0248 */
[----:B------:R-:W-:Y:S01]  /*7000*/  LEA R87, R22, UR44, 0x3 ;  /* 0x0000002c16577c11 */ /* 0x000fe2000f8e18ff */
[----:B------:R-:W-:Y:S01]  /*7010*/  USHF.L.U32 UR8, UR45, 0x6, URZ ;  /* 0x000000062d087899 */ /* 0x000fe200080006ff */
[----:B------:R-:W-:Y:S01]  /*7020*/  @P1 LOP3.LUT R4, R4, 0x1, RZ, 0xc0, !PT ;  /* 0x0000000104041812 */ /* 0x000fe200078ec0ff */
[----:B------:R-:W-:Y:S01]  /*7030*/  IMAD.MOV.U32 R88, RZ, RZ, RZ ;  /* 0x000000ffff587224 */ /* 0x000fe200078e00ff */
[----:B------:R-:W-:Y:S02]  /*7040*/  SHF.L.U32 R0, R69, 0x1f, RZ ;  /* 0x0000001f45007819 */ /* 0x000fe400000006ff */
[----:B------:R-:W-:Y:S02]  /*7050*/  CS2R R46, SRZ ;  /* 0x00000000002e7805 */ /* 0x000fe4000001ff00 */
[----:B------:R-:W-:Y:S01]  /*7060*/  ISETP.NE.U32.OR P5, PT, R4, 0x1, !P1 ;  /* 0x000000010400780c */ /* 0x000fe20004fa5470 */
[----:B------:R-:W-:Y:S01]  /*7070*/  IMAD.U32 R83, RZ, RZ, UR8 ;  /* 0x00000008ff537e24 */ /* 0x000fe2000f8e00ff */
[----:B------:R-:W-:Y:S02]  /*7080*/  R2UR UR4, R78 ;  /* 0x000000004e0472ca */ /* 0x000fe400000e0000 */
[----:B------:R-:W-:Y:S02]  /*7090*/  CS2R R44, SRZ ;  /* 0x00000000002c7805 */ /* 0x000fe4000001ff00 */
[----:B------:R-:W-:Y:S02]  /*70a0*/  R2UR UR6, R77 ;  /* 0x000000004d0672ca */ /* 0x000fe400000e0000 */
[----:B------:R-:W-:Y:S02]  /*70b0*/  CS2R R50, SRZ ;  /* 0x0000000000327805 */ /* 0x000fe4000001ff00 */
[----:B------:R-:W-:Y:S02]  /*70c0*/  R2UR UR10, R79 ;  /* 0x000000004f0a72ca */ /* 0x000fe400000e0000 */
[----:B------:R-:W-:Y:S02]  /*70d0*/  CS2R R48, SRZ ;  /* 0x0000000000307805 */ /* 0x000fe4000001ff00 */
[----:B------:R-:W-:Y:S02]  /*70e0*/  R2UR UR9, R76 ;  /* 0x000000004c0972ca */ /* 0x000fe400000e0000 */
[----:B------:R-:W-:Y:S02]  /*70f0*/  CS2R R54, SRZ ;  /* 0x0000000000367805 */ /* 0x000fe4000001ff00 */
[----:B------:R-:W-:Y:S02]  /*7100*/  PLOP3.LUT P2, PT, PT, PT, UP1, 0x80, 0x8 ;  /* 0x000000000008781c */ /* 0x000fe40003f4f018 */
[----:B------:R-:W-:Y:S02]  /*7110*/  CS2R R52, SRZ ;  /* 0x0000000000347805 */ /* 0x000fe4000001ff00 */
[----:B------:R-:W-:Y:S02]  /*7120*/  LOP3.LUT P4, R84, R62, 0xff, RZ, 0xc0, !PT ;  /* 0x000000ff3e547812 */ /* 0x000fe4000788c0ff */
[----:B------:R-:W-:Y:S02]  /*7130*/  CS2R R58, SRZ ;  /* 0x00000000003a7805 */ /* 0x000fe4000001ff00 */
[----:B------:R-:W-:Y:S01]  /*7140*/  @P5 SHF.L.U32 R7, R70, 0x1f, RZ ;  /* 0x0000001f46075819 */ /* 0x000fe200000006ff */
[----:B------:R-:W-:Y:S01]  /*7150*/  UIMAD.WIDE.U32 UR4, UR8, UR4, URZ ;  /* 0x00000004080472a5 */ /* 0x000fe2000f8e00ff */
[----:B------:R-:W-:Y:S02]  /*7160*/  SEL R4, RZ, 0xffffffff, P3 ;  /* 0xffffffffff047807 */ /* 0x000fe40001800000 */
[----:B------:R-:W-:Y:S01]  /*7170*/  CS2R R56, SRZ ;  /* 0x0000000000387805 */ /* 0x000fe2000001ff00 */
[----:B------:R-:W4:Y:S01]  /*7180*/  @P5 SYNCS.PHASECHK.TRANS64.TRYWAIT P1, [UR44+0xc0], R7 ;  /* 0x0000c007ff0055a7 */ /* 0x000f22000802112c */
[----:B------:R-:W-:Y:S01]  /*7190*/  UISETP.NE.AND UP0, UPT, UR10, 0x1, UPT ;  /* 0x000000010a00788c */ /* 0x000fe2000bf05270 */
[----:B------:R-:W-:Y:S01]  /*71a0*/  P2R R85, PR, RZ, 0x20 ;  /* 0x00000020ff557803 */ /* 0x000fe20000000000 */
[----:B------:R-:W-:Y:S01]  /*71b0*/  USHF.R.U32.HI UR5, URZ, UR6, UR5 ;  /* 0x00000006ff057299 */ /* 0x000fe20008011605 */
[----:B------:R-:W-:Y:S03]  /*71c0*/  @P2 SEL R4, R3, R4, !P4 ;  /* 0x0000000403042207 */ /* 0x000fe60006000000 */
[----:B------:R-:W-:Y:S02]  /*71d0*/  USEL UR5, UR8, UR5, !UP0 ;  /* 0x0000000508057287 */ /* 0x000fe4000c000000 */
[----:B------:R-:W-:Y:S01]  /*71e0*/  UISETP.NE.AND UP0, UPT, UR9, 0x1, UPT ;  /* 0x000000010900788c */ /* 0x000fe2000bf05270 */
[----:B------:R-:W-:Y:S03]  /*71f0*/  LOP3.LUT R4, R4, 0x1, RZ, 0xc0, !PT ;  /* 0x0000000104047812 */ /* 0x000fe600078ec0ff */
[----:B------:R-:W-:Y:S02]  /*7200*/  IMAD R6, RZ, RZ, -UR5 ;  /* 0x80000005ff067e24 */ /* 0x000fe4000f8e02ff */
[----:B------:R-:W-:Y:S01]  /*7210*/  IMAD.U32 R82, RZ, RZ, UR5 ;  /* 0x00000005ff527e24 */ /* 0x000fe2000f8e00ff */
[----:B------:R2:W2:Y:S01]  /*7220*/  SYNCS.PHASECHK.TRANS64.TRYWAIT P0, [R87+URZ+0x120], R0 ;  /* 0x00012000570075a7 */ /* 0x0004a200080011ff */
[----:B-1----:R-:W-:Y:S01]  /*7230*/  UIMAD.WIDE.U32 UR6, UR5, UR12, URZ ;  /* 0x0000000c050672a5 */ /* 0x002fe2000f8e00ff */
[----:B------:R-:W-:Y:S06]  /*7240*/  IMAD R83, R6, UR10, R83 ;  /* 0x0000000a06537c24 */ /* 0x000fec000f8e0253 */
[----:B------:R-:W-:Y:S02]  /*7250*/  UMOV UR4, UR7 ;  /* 0x0000000700047c82 */ /* 0x000fe40008000000 */
[----:B------:R-:W-:Y:S04]  /*7260*/  USHF.R.U32.HI UR4, URZ, UR13, UR4 ;  /* 0x0000000dff047299 */ /* 0x000fe80008011604 */
[----:B------:R-:W-:Y:S02]  /*7270*/  USEL UR4, UR5, UR4, !UP0 ;  /* 0x0000000405047287 */ /* 0x000fe4000c000000 */
[----:B------:R-:W-:Y:S02]  /*7280*/  UISETP.NE.AND UP0, UPT, UR14, 0x1, UPT ;  /* 0x000000010e00788c */ /* 0x000fe4000bf05270 */
[----:B------:R-:W-:Y:S02]  /*7290*/  UIMAD.WIDE.U32 UR6, UR4, UR15, URZ ;  /* 0x0000000f040672a5 */ /* 0x000fe4000f8e00ff */
[----:B------:R-:W-:Y:S02]  /*72a0*/  IMAD.U32 R81, RZ, RZ, UR4 ;  /* 0x00000004ff517e24 */ /* 0x000fe4000f8e00ff */
[----:B------:R-:W-:Y:S01]  /*72b0*/  PLOP3.LUT P2, PT, PT, PT, UP0, 0x80, 0x8 ;  /* 0x000000000008781c */ /* 0x000fe20003f4f008 */
[----:B------:R-:W-:Y:S02]  /*72c0*/  IMAD R5, RZ, RZ, -UR4 ;  /* 0x80000004ff057e24 */ /* 0x000fe4000f8e02ff */
[----:B------:R-:W-:Y:S01]  /*72d0*/  UMOV UR6, UR7 ;  /* 0x0000000700067c82 */ /* 0x000fe20008000000 */
[----:B------:R-:W-:Y:S01]  /*72e0*/  IMAD.U32 R80, RZ, RZ, UR4 ;  /* 0x00000004ff507e24 */ /* 0x000fe2000f8e00ff */
[----:B---3--:R-:W-:Y:S01]  /*72f0*/  USHF.R.U32.HI UR6, URZ, UR11, UR6 ;  /* 0x0000000bff067299 */ /* 0x008fe20008011606 */
[----:B------:R-:W-:Y:S05]  /*7300*/  IMAD R82, R5, UR9, R82 ;  /* 0x0000000905527c24 */ /* 0x000fea000f8e0252 */
[----:B------:R-:W-:Y:S02]  /*7310*/  SEL R81, R81, UR6, !P2 ;  /* 0x0000000651517c07 */ /* 0x000fe4000d000000 */
[----:B------:R-:W-:Y:S03]  /*7320*/  ISETP.NE.U32.AND P2, PT, R4, 0x1, PT ;  /* 0x000000010400780c */ /* 0x000fe60003f45070 */
[----:B------:R-:W-:Y:S01]  /*7330*/  IMAD.MOV R3, RZ, RZ, -R81 ;  /* 0x000000ffff037224 */ /* 0x000fe200078e0a51 */
[----:B------:R-:W-:Y:S03]  /*7340*/  P2R R90, PR, RZ, 0x4 ;  /* 0x00000004ff5a7803 */ /* 0x000fe60000000000 */
[----:B------:R-:W-:Y:S01]  /*7350*/  IMAD R80, R3, UR14, R80 ;  /* 0x0000000e03507c24 */ /* 0x000fe2000f8e0250 */
[----:B----4-:R-:W-:Y:S01]  /*7360*/  @P5 SEL R89, RZ, 0x1, !P1 ;  /* 0x00000001ff595807 */ /* 0x010fe20004800000 */
[----:B------:R-:W-:Y:S06]  /*7370*/  @!P5 BRA `(.L_x_111) ;  /* 0x000000000058d947 */ /* 0x000fec0003800000 */
[----:B------:R-:W-:Y:S01]  /*7380*/  IMAD.MOV.U32 R47, RZ, RZ, RZ ;  /* 0x000000ffff2f7224 */ /* 0x000fe200078e00ff */
[----:B------:R-:W-:Y:S01]  /*7390*/  ISETP.NE.AND P1, PT, R89, RZ, PT ;  /* 0x000000ff5900720c */ /* 0x000fe20003f25270 */
[----:B------:R-:W-:Y:S01]  /*73a0*/  BSSY B0, `(.L_x_112) ;  /* 0x000000c000007945 */ /* 0x000fe20003800000 */
[----:B------:R-:W-:Y:S02]  /*73b0*/  CS2R R58, SRZ ;  /* 0x00000000003a7805 */ /* 0x000fe4000001ff00 */
[----:B------:R-:W-:Y:S02]  /*73c0*/  CS2R R56, SRZ ;  /* 0x0000000000387805 */ /* 0x000fe4000001ff00 */
[----:B------:R-:W-:Y:S02]  /*73d0*/  CS2R R54, SRZ ;  /* 0x0000000000367805 */ /* 0x000fe4000001ff00 */
[----:B------:R-:W-:Y:S02]  /*73e0*/  CS2R R52, SRZ ;  /* 0x0000000000347805 */ /* 0x000fe4000001ff00 */
[----:B------:R-:W-:Y:S02]  /*73f0*/  CS2R R50, SRZ ;  /* 0x0000000000327805 */ /* 0x000fe4000001ff00 */
[----:B------:R-:W-:Y:S02]  /*7400*/  CS2R R48, SRZ ;  /* 0x0000000000307805 */ /* 0x000fe4000001ff00 */
[----:B------:R-:W-:Y:S01]  /*7410*/  CS2R R44, SRZ ;  /* 0x00000000002c7805 */ /* 0x000fe2000001ff00 */
[----:B------:R-:W-:Y:S06]  /*7420*/  @P1 BRA `(.L_x_113) ;  /* 0x00000000000c1947 */ /* 0x000fec0003800000 */
[----:B------:R-:W-:Y:S04]  /*7430*/  SHF.L.U32 R3, R70, 0x1f, RZ ;  /* 0x0000001f46037819 */ /* 0x000fe800000006ff */
[----:B------:R-:W1:Y:S02]  /*7440*/  SYNCS.PHASECHK.TRANS64.TRYWAIT P1, [UR44+0xc0], R3 ;  /* 0x0000c003ff0075a7 */ /* 0x000e64000802112c */
[----:B-1----:R-:W-:Y:S05]  /*7450*/  @!P1 BRA `(.L_x_114) ;  /* 0x00000034008c9947 */ /* 0x002fea0003800000 */
.L_x_113:
[----:B------:R-:W-:Y:S05]  /*7460*/  BSYNC B0 ;  /* 0x0000000000007941 */ /* 0x000fea0003800000 */
.L_x_112:
[----:B------:R-:W-:Y:S01]  /*7470*/  ISETP.NE.AND P1, PT, R90, RZ, PT ;  /* 0x000000ff5a00720c */ /* 0x000fe20003f25270 */
[----:B------:R-:W-:Y:S11]  /*7480*/  HFMA2 R88, -RZ, RZ, 0, 5.9604644775390625e-08 ;  /* 0x00000001ff587431 */ /* 0x000ff600000001ff */
[----:B------:R-:W-:Y:S01]  /*7490*/  @!UPT UIADD3 URZ, UPT, UPT, URZ, URZ, URZ ;  /* 0x000000fffffff290 */ /* 0x000fe2000fffe0ff */
[----:B------:R3:W4:Y:S04]  /*74a0*/  @P1 LDS.128 R56, [R73] ;  /* 0x0000000049381984 */ /* 0x0007280000000c00 */
[----:B------:R3:W1:Y:S04]  /*74b0*/  @P1 LDS.128 R52, [R72+0x10] ;  /* 0x0000100048341984 */ /* 0x0006680000000c00 */
[----:B------:R3:W1:Y:S04]  /*74c0*/  @P1 LDS.128 R48, [R71+0x20] ;  /* 0x0000200047301984 */ /* 0x0006680000000c00 */
[----:B------:R3:W1:Y:S02]  /*74d0*/  @P1 LDS.128 R44, [R86+0x30] ;  /* 0x00003000562c1984 */ /* 0x0006640000000c00 */
.L_x_111:
[----:B------:R-:W-:Y:S05]  /*74e0*/  BSYNC B1 ;  /* 0x0000000000017941 */ /* 0x000fea0003800000 */
.L_x_110:
[----:B-1----:R-:W-:Y:S04]  /*74f0*/  SHF.R.U32.HI R2, RZ, 0x15, R25 ;  /* 0x00000015ff027819 */ /* 0x002fe80000011619 */
[----:B------:R-:W-:Y:S01]  /*7500*/  LOP3.LUT P1, RZ, R2, 0x3, R63, 0x48, !PT ;  /* 0x0000000302ff7812 */ /* 0x000fe2000782483f */
[----:B------:R-:W-:Y:S01]  /*7510*/  @!UPT UIADD3 URZ, UPT, UPT, URZ, URZ, URZ ;  /* 0x000000fffffff290 */ /* 0x000fe2000fffe0ff */
[----:B--2---:R-:W-:Y:S11]  /*7520*/  @P0 BRA `(.L_x_115) ;  /* 0x0000000000080947 */ /* 0x004ff60003800000 */
[----:B------:R-:W1:Y:S02]  /*7530*/  SYNCS.PHASECHK.TRANS64.TRYWAIT P0, [R87+URZ+0x120], R0 ;  /* 0x00012000570075a7 */ /* 0x000e6400080011ff */
[----:B-1----:R-:W-:Y:S05]  /*7540*/  @!P0 BRA `(.L_x_116) ;  /* 0x0000003400688947 */ /* 0x002fea0003800000 */
.L_x_115:
[----:B------:R-:W-:Y:S05]  /*7550*/  @!P1 BRA `(.L_x_117) ;  /* 0x0000000000409947 */ /* 0x000fea0003800000 */
[----:B------:R-:W2:Y:S01]  /*7560*/  LDCU.64 UR8, c[0x4][0x70] ;  /* 0x01000e00ff0877ac */ /* 0x000ea20008000a00 */
[----:B------:R-:W-:Y:S01]  /*7570*/  MOV R3, 0x0 ;  /* 0x0000000000037802 */ /* 0x000fe20000000f00 */
[----:B------:R-:W-:Y:S02]  /*7580*/  HFMA2 R12, -RZ, RZ, 0, 5.9604644775390625e-08 ;  /* 0x00000001ff0c7431 */ /* 0x000fe400000001ff */
[----:B------:R-:W-:Y:S02]  /*7590*/  IMAD.MOV.U32 R8, RZ, RZ, 0x192 ;  /* 0x00000192ff087424 */ /* 0x000fe400078e00ff */
[----:B------:R-:W-:Y:S01]  /*75a0*/  IMAD.MOV.U32 R13, RZ, RZ, RZ ;  /* 0x000000ffff0d7224 */ /* 0x000fe200078e00ff */
[----:B------:R-:W5:Y:S01]  /*75b0*/  LDCU.64 UR6, c[0x4][0x78] ;  /* 0x01000f00ff0677ac */ /* 0x000f620008000a00 */
[----:B------:R-:W1:Y:S01]  /*75c0*/  LDC.64 R2, c[0x4][R3] ;  /* 0x0100000003027b82 */ /* 0x000e620000000a00 */
[----:B------:R-:W3:Y:S01]  /*75d0*/  LDCU.64 UR4, c[0x4][0x10] ;  /* 0x01000200ff0477ac */ /* 0x000ee20008000a00 */
[----:B--2---:R-:W-:Y:S01]  /*75e0*/  MOV R5, UR9 ;  /* 0x0000000900057c02 */ /* 0x004fe20008000f00 */
[----:B------:R-:W-:Y:S01]  /*75f0*/  IMAD.U32 R4, RZ, RZ, UR8 ;  /* 0x00000008ff047e24 */ /* 0x000fe2000f8e00ff */
[----:B-----5:R-:W-:Y:S01]  /*7600*/  MOV R7, UR7 ;  /* 0x0000000700077c02 */ /* 0x020fe20008000f00 */
[----:B------:R-:W-:Y:S01]  /*7610*/  IMAD.U32 R6, RZ, RZ, UR6 ;  /* 0x00000006ff067e24 */ /* 0x000fe2000f8e00ff */
[----:B---3--:R-:W-:Y:S01]  /*7620*/  MOV R11, UR5 ;  /* 0x00000005000b7c02 */ /* 0x008fe20008000f00 */
[----:B------:R-:W-:Y:S02]  /*7630*/  IMAD.U32 R10, RZ, RZ, UR4 ;  /* 0x00000004ff0a7e24 */ /* 0x000fe4000f8e00ff */
[----:B------:R-:W-:Y:S07]  /*7640*/  LEPC R20, `(.L_x_117) ;  /* 0x000000001014794e */ /* 0x000fee0000000000 */
[----:B-1--4-:R-:W-:Y:S05]  /*7650*/  CALL.ABS.NOINC R2 ;  /* 0x0000000002007343 */ /* 0x012fea0003c00000 */
.L_x_117:
[----:B----4-:R-:W-:Y:S01]  /*7660*/  LOP3.LUT R20, R56, 0xffffe000, RZ, 0xc0, !PT ;  /* 0xffffe00038147812 */ /* 0x010fe200078ec0ff */
[----:B------:R-:W-:Y:S05]  /*7670*/  WARPSYNC.ALL ;  /* 0x0000000000007948 */ /* 0x000fea0003800000 */
[----:B------:R-:W-:Y:S01]  /*7680*/  R2UR UR4, R25 ;  /* 0x00000000190472ca */ /* 0x000fe200000e0000 */
[----:B------:R-:W-:Y:S01]  /*7690*/  BSSY.RECONVERGENT B0, `(.L_x_118) ;  /* 0x0000061000007945 */ /* 0x000fe20003800200 */
[----:B------:R-:W-:Y:S02]  /*76a0*/  LOP3.LUT R21, R57, 0xffffe000, RZ, 0xc0, !PT ;  /* 0xffffe00039157812 */ /* 0x000fe400078ec0ff */
[----:B------:R-:W-:Y:S02]  /*76b0*/  LOP3.LUT R26, R58, 0xffffe000, RZ, 0xc0, !PT ;  /* 0xffffe0003a1a7812 */ /* 0x000fe400078ec0ff */
[----:B------:R-:W-:Y:S02]  /*76c0*/  LOP3.LUT R33, R52, 0xffffe000, RZ, 0xc0, !PT ;  /* 0xffffe00034217812 */ /* 0x000fe400078ec0ff */
[----:B------:R-:W-:Y:S05]  /*76d0*/  ISETP.NE.AND P0, PT, R75, RZ, PT ;  /* 0x000000ff4b00720c */ /* 0x000fea0003f05270 */
[----:B------:R-:W1:Y:S02]  /*76e0*/  LDTM.x16 R4, tmem[UR4] ;  /* 0x00000004000479ee */ /* 0x000e640008240000 */
[C---:B-1----:R-:W-:Y:S01]  /*76f0*/  FMUL R0, R24.reuse, R4 ;  /* 0x0000000418007220 */ /* 0x042fe20000400000 */
[C---:B------:R-:W-:Y:S01]  /*7700*/  FMUL R2, R24.reuse, R5 ;  /* 0x0000000518027220 */ /* 0x040fe20000400000 */
[C---:B------:R-:W-:Y:S01]  /*7710*/  FMUL R3, R24.reuse, R6 ;  /* 0x0000000618037220 */ /* 0x040fe20000400000 */
[----:B------:R-:W-:Y:S01]  /*7720*/  FMUL R7, R24, R7 ;  /* 0x0000000718077220 */ /* 0x000fe20000400000 */
[----:B------:R-:W-:Y:S01]  /*7730*/  FFMA R28, R27, R20, R0 ;  /* 0x000000141b1c7223 */ /* 0x000fe20000000000 */
[----:B------:R-:W-:Y:S01]  /*7740*/  LOP3.LUT R20, R59, 0xffffe000, RZ, 0xc0, !PT ;  /* 0xffffe0003b147812 */ /* 0x000fe200078ec0ff */
[C---:B------:R-:W-:Y:S01]  /*7750*/  FFMA R29, R27.reuse, R21, R2 ;  /* 0x000000151b1d7223 */ /* 0x040fe20000000002 */
[----:B------:R-:W-:Y:S01]  /*7760*/  LOP3.LUT R21, R54, 0xffffe000, RZ, 0xc0, !PT ;  /* 0xffffe00036157812 */ /* 0x000fe200078ec0ff */
[----:B------:R-:W-:Y:S01]  /*7770*/  FFMA R30, R27, R26, R3 ;  /* 0x0000001a1b1e7223 */ /* 0x000fe20000000003 */
[----:B------:R-:W-:Y:S01]  /*7780*/  LOP3.LUT R26, R53, 0xffffe000, RZ, 0xc0, !PT ;  /* 0xffffe000351a7812 */ /* 0x000fe200078ec0ff */
[----:B------:R-:W-:Y:S01]  /*7790*/  FFMA R31, R27, R20, R7 ;  /* 0x000000141b1f7223 */ /* 0x000fe20000000007 */
[----:B------:R-:W-:Y:S01]  /*77a0*/  LOP3.LUT R20, R55, 0xffffe000, RZ, 0xc0, !PT ;  /* 0xffffe00037147812 */ /* 0x000fe200078ec0ff */
[C---:B------:R-:W-:Y:S01]  /*77b0*/  FMUL R4, R24.reuse, R8 ;  /* 0x0000000818047220 */ /* 0x040fe20000400000 */
[----:B------:R-:W-:Y:S01]  /*77c0*/  F2FP.TF32.F32.PACK_B R28, R28 ;  /* 0x0000001cff1c723e */ /* 0x000fe200024050ff */
[C---:B------:R-:W-:Y:S01]  /*77d0*/  FMUL R5, R24.reuse, R9 ;  /* 0x0000000918057220 */ /* 0x040fe20000400000 */
[----:B------:R-:W-:Y:S01]  /*77e0*/  F2FP.TF32.F32.PACK_B R29, R29 ;  /* 0x0000001dff1d723e */ /* 0x000fe200024050ff */
[C---:B------:R-:W-:Y:S01]  /*77f0*/  FMUL R6, R24.reuse, R10 ;  /* 0x0000000a18067220 */ /* 0x040fe20000400000 */
[----:B------:R-:W-:Y:S01]  /*7800*/  FMUL R11, R24, R11 ;  /* 0x0000000b180b7220 */ /* 0x000fe20000400000 */
[----:B------:R-:W-:Y:S01]  /*7810*/  F2FP.TF32.F32.PACK_B R30, R30 ;  /* 0x0000001eff1e723e */ /* 0x000fe200024050ff */
[C---:B------:R-:W-:Y:S01]  /*7820*/  FFMA R4, R27.reuse, R33, R4 ;  /* 0x000000211b047223 */ /* 0x040fe20000000004 */
[----:B------:R-:W-:Y:S01]  /*7830*/  F2FP.TF32.F32.PACK_B R31, R31 ;  /* 0x0000001fff1f723e */ /* 0x000fe200024050ff */
[C---:B------:R-:W-:Y:S01]  /*7840*/  FFMA R5, R27.reuse, R26, R5 ;  /* 0x0000001a1b057223 */ /* 0x040fe20000000005 */
[C---:B------:R-:W-:Y:S01]  /*7850*/  FFMA R6, R27.reuse, R21, R6 ;  /* 0x000000151b067223 */ /* 0x040fe20000000006 */
[----:B------:R-:W-:Y:S01]  /*7860*/  FFMA R7, R27, R20, R11 ;  /* 0x000000141b077223 */ /* 0x000fe2000000000b */
[----:B------:R-:W-:Y:S01]  /*7870*/  LOP3.LUT R33, R48, 0xffffe000, RZ, 0xc0, !PT ;  /* 0xffffe00030217812 */ /* 0x000fe200078ec0ff */
[----:B------:R1:W-:Y:S01]  /*7880*/  STS.128 [R73], R28 ;  /* 0x0000001c49007388 */ /* 0x0003e20000000c00 */
[----:B------:R-:W-:Y:S01]  /*7890*/  LOP3.LUT R26, R49, 0xffffe000, RZ, 0xc0, !PT ;  /* 0xffffe000311a7812 */ /* 0x000fe200078ec0ff */
[C---:B------:R-:W-:Y:S01]  /*78a0*/  FMUL R8, R24.reuse, R12 ;  /* 0x0000000c18087220 */ /* 0x040fe20000400000 */
[----:B------:R-:W-:Y:S01]  /*78b0*/  FMUL R9, R24, R13 ;  /* 0x0000000d18097220 */ /* 0x000fe20000400000 */
[----:B------:R-:W-:Y:S01]  /*78c0*/  LOP3.LUT R21, R50, 0xffffe000, RZ, 0xc0, !PT ;  /* 0xffffe00032157812 */ /* 0x000fe200078ec0ff */
[C---:B------:R-:W-:Y:S01]  /*78d0*/  FMUL R10, R24.reuse, R14 ;  /* 0x0000000e180a7220 */ /* 0x040fe20000400000 */
[----:B------:R-:W-:Y:S01]  /*78e0*/  LOP3.LUT R20, R51, 0xffffe000, RZ, 0xc0, !PT ;  /* 0xffffe00033147812 */ /* 0x000fe200078ec0ff */
[----:B------:R-:W-:Y:S01]  /*78f0*/  FMUL R15, R24, R15 ;  /* 0x0000000f180f7220 */ /* 0x000fe20000400000 */
[----:B------:R-:W-:Y:S01]  /*7900*/  F2FP.TF32.F32.PACK_B R4, R4 ;  /* 0x00000004ff04723e */ /* 0x000fe200024050ff */
[C---:B------:R-:W-:Y:S01]  /*7910*/  FFMA R8, R27.reuse, R33, R8 ;  /* 0x000000211b087223 */ /* 0x040fe20000000008 */
[----:B------:R-:W-:Y:S01]  /*7920*/  F2FP.TF32.F32.PACK_B R5, R5 ;  /* 0x00000005ff05723e */ /* 0x000fe200024050ff */
[C---:B------:R-:W-:Y:S01]  /*7930*/  FFMA R9, R27.reuse, R26, R9 ;  /* 0x0000001a1b097223 */ /* 0x040fe20000000009 */
[----:B------:R-:W-:Y:S01]  /*7940*/  F2FP.TF32.F32.PACK_B R6, R6 ;  /* 0x00000006ff06723e */ /* 0x000fe200024050ff */
[C---:B------:R-:W-:Y:S01]  /*7950*/  FFMA R10, R27.reuse, R21, R10 ;  /* 0x000000151b0a7223 */ /* 0x040fe2000000000a */
[----:B------:R-:W-:Y:S01]  /*7960*/  F2FP.TF32.F32.PACK_B R7, R7 ;  /* 0x00000007ff07723e */ /* 0x000fe200024050ff */
[----:B------:R-:W-:Y:S01]  /*7970*/  FFMA R11, R27, R20, R15 ;  /* 0x000000141b0b7223 */ /* 0x000fe2000000000f */
[----:B------:R-:W-:Y:S01]  /*7980*/  LOP3.LUT R33, R44, 0xffffe000, RZ, 0xc0, !PT ;  /* 0xffffe0002c217812 */ /* 0x000fe200078ec0ff */
[C---:B------:R-:W-:Y:S01]  /*7990*/  FMUL R12, R24.reuse, R16 ;  /* 0x00000010180c7220 */ /* 0x040fe20000400000 */
[----:B------:R-:W-:Y:S01]  /*79a0*/  LOP3.LUT R26, R45, 0xffffe000, RZ, 0xc0, !PT ;  /* 0xffffe0002d1a7812 */ /* 0x000fe200078ec0ff */
[----:B------:R1:W-:Y:S01]  /*79b0*/  STS.128 [R72+0x10], R4 ;  /* 0x0000100448007388 */ /* 0x0003e20000000c00 */
        /* <DEDUP_REMOVED lines=13> */
[----:B------:R-:W-:Y:S02]  /*7a90*/  F2FP.TF32.F32.PACK_B R12, R12 ;  /* 0x0000000cff0c723e */ /* 0x000fe400024050ff */
[----:B------:R-:W-:Y:S01]  /*7aa0*/  F2FP.TF32.F32.PACK_B R13, R13 ;  /* 0x0000000dff0d723e */ /* 0x000fe200024050ff */
[----:B------:R1:W-:Y:S01]  /*7ab0*/  STS.128 [R71+0x20], R8 ;  /* 0x0000200847007388 */ /* 0x0003e20000000c00 */
[----:B------:R-:W-:Y:S02]  /*7ac0*/  F2FP.TF32.F32.PACK_B R14, R14 ;  /* 0x0000000eff0e723e */ /* 0x000fe400024050ff */
[----:B------:R-:W-:Y:S05]  /*7ad0*/  F2FP.TF32.F32.PACK_B R15, R15 ;  /* 0x0000000fff0f723e */ /* 0x000fea00024050ff */
[----:B------:R1:W-:Y:S01]  /*7ae0*/  STS.128 [R86+0x30], R12 ;  /* 0x0000300c56007388 */ /* 0x0003e20000000c00 */
[----:B------:R-:W-:Y:S01]  /*7af0*/  @!PT LDS RZ, [RZ] ;  /* 0x00000000fffff984 */ /* 0x000fe20000000800 */
[----:B------:R-:W-:Y:S01]  /*7b00*/  @!PT LDS RZ, [RZ] ;  /* 0x00000000fffff984 */ /* 0x000fe20000000800 */
[----:B------:R-:W-:Y:S01]  /*7b10*/  @!PT LDS RZ, [RZ] ;  /* 0x00000000fffff984 */ /* 0x000fe20000000800 */
[----:B------:R-:W-:Y:S01]  /*7b20*/  @!PT LDS RZ, [RZ] ;  /* 0x00000000fffff984 */ /* 0x000fe20000000800 */
[----:B------:R2:W-:Y:S07]  /*7b30*/  MEMBAR.ALL.CTA ;  /* 0x0000000000007992 */ /* 0x0005ee0000008000 */
[----:B--2---:R-:W2:Y:S02]  /*7b40*/  FENCE.VIEW.ASYNC.S ;  /* 0x00000000000073c6 */ /* 0x004ea40000000000 */
[----:B--2---:R-:W-:Y:S06]  /*7b50*/  BAR.SYNC.DEFER_BLOCKING 0x1, 0x80 ;  /* 0x0042000000007b1d */ /* 0x004fec0000010000 */
[----:B------:R-:W-:Y:S05]  /*7b60*/  @P0 BRA `(.L_x_119) ;  /* 0x00000000004c0947 */ /* 0x000fea0003800000 */
[----:B------:R-:W-:Y:S01]  /*7b70*/  UIADD3 UR4, UPT, UPT, UR44, 0x200, URZ ;  /* 0x000002002c047890 */ /* 0x000fe2000fffe0ff */
[----:B------:R-:W-:Y:S01]  /*7b80*/  R2UR UR10, R83 ;  /* 0x00000000530a72ca */ /* 0x000fe200000e0000 */
[----:B------:R-:W-:Y:S01]  /*7b90*/  UMOV UR9, UR46 ;  /* 0x0000002e00097c82 */ /* 0x000fe20008000000 */
[----:B------:R-:W-:Y:S01]  /*7ba0*/  R2UR UR11, R82 ;  /* 0x00000000520b72ca */ /* 0x000fe200000e0000 */
[----:B------:R-:W-:Y:S01]  /*7bb0*/  UIADD3 UR6, UPT, UPT, UR44, 0x1200, URZ ;  /* 0x000012002c067890 */ /* 0x000fe2000fffe0ff */
[----:B------:R-:W-:Y:S01]  /*7bc0*/  R2UR UR12, R80 ;  /* 0x00000000500c72ca */ /* 0x000fe200000e0000 */
[----:B------:R-:W-:Y:S01]  /*7bd0*/  IMAD.U32 R67, RZ, RZ, UR4 ;  /* 0x00000004ff437e24 */ /* 0x000fe2000f8e00ff */
[----:B------:R-:W-:Y:S01]  /*7be0*/  R2UR UR13, R81 ;  /* 0x00000000510d72ca */ /* 0x000fe200000e0000 */
[----:B------:R-:W-:Y:S02]  /*7bf0*/  UIADD3 UR4, UP0, UPT, UR62, 0x780, URZ ;  /* 0x000007803e047890 */ /* 0x000fe4000ff1e0ff */
[----:B------:R-:W-:Y:S01]  /*7c00*/  UIADD3 UR7, UPT, UPT, UR46, 0x40, URZ ;  /* 0x000000402e077890 */ /* 0x000fe2000fffe0ff */
[----:B------:R-:W-:Y:S01]  /*7c10*/  R2UR UR8, R67 ;  /* 0x00000000430872ca */ /* 0x000fe200000e0000 */
[----:B------:R-:W-:Y:S11]  /*7c20*/  UIADD3.X UR5, UPT, UPT, URZ, UR63, URZ, UP0, !UPT ;  /* 0x0000003fff057290 */ /* 0x000ff600087fe4ff */
[----:B------:R-:W-:Y:S01]  /*7c30*/  @!UPT UIADD3 URZ, UPT, UPT, URZ, URZ, URZ ;  /* 0x000000fffffff290 */ /* 0x000fe2000fffe0ff */
[----:B------:R2:W-:Y:S02]  /*7c40*/  UTMASTG.5D.IM2COL [UR8], [UR4] ;  /* 0x00000008040073b5 */ /* 0x0005e40008060000 */
[----:B--2---:R-:W-:Y:S01]  /*7c50*/  UMOV UR8, UR6 ;  /* 0x0000000600087c82 */ /* 0x004fe20008000000 */
[----:B------:R-:W-:Y:S02]  /*7c60*/  UMOV UR9, UR7 ;  /* 0x0000000700097c82 */ /* 0x000fe40008000000 */
[----:B------:R2:W-:Y:S01]  /*7c70*/  UTMASTG.5D.IM2COL [UR8], [UR4] ;  /* 0x00000008040073b5 */ /* 0x0005e20008060000 */
[----:B------:R0:W-:Y:S01]  /*7c80*/  UTMACMDFLUSH ;  /* 0x00000000000079b7 */ /* 0x0001e20000000000 */
[----:B--2---:R-:W-:Y:S04]  /*7c90*/  DEPBAR.LE SB0, 0x1 ;  /* 0x000080400000791a */ /* 0x004fe80000000000 */
.L_x_119:
[----:B------:R-:W-:Y:S05]  /*7ca0*/  BSYNC.RECONVERGENT B0 ;  /* 0x0000000000007941 */ /* 0x000fea0003800200 */
.L_x_118:
[----:B------:R-:W-:Y:S01]  /*7cb0*/  BAR.SYNC.DEFER_BLOCKING 0x1, 0x80 ;  /* 0x0042000000007b1d */ /* 0x000fe20000010000 */
[----:B------:R-:W-:Y:S01]  /*7cc0*/  ISETP.NE.AND P1, PT, R85, RZ, PT ;  /* 0x000000ff5500720c */ /* 0x000fe20003f25270 */
[----:B------:R-:W-:Y:S01]  /*7cd0*/  UISETP.NE.AND UP0, UPT, UR49, URZ, UPT ;  /* 0x000000ff3100728c */ /* 0x000fe2000bf05270 */
[----:B------:R-:W-:Y:S11]  /*7ce0*/  LEA R3, R88, UR44, 0x3 ;  /* 0x0000002c58037c11 */ /* 0x000ff6000f8e18ff */
[----:B-1----:R-:W-:Y:S01]  /*7cf0*/  @P1 SHF.L.U32 R4, R70, 0x1f, RZ ;  /* 0x0000001f46041819 */ /* 0x002fe200000006ff */
[----:B------:R-:W-:Y:S06]  /*7d00*/  BRA.U !UP0, `(.L_x_120) ;  /* 0x0000000108247547 */ /* 0x000fec000b800000 */
[----:B------:R-:W1:Y:S01]  /*7d10*/  S2R R0, SR_CgaCtaId ;  /* 0x0000000000007919 */ /* 0x000e620000008800 */
[----:B------:R-:W-:Y:S01]  /*7d20*/  IMAD.U32 R2, RZ, RZ, UR47 ;  /* 0x0000002fff027e24 */ /* 0x000fe2000f8e00ff */
[----:B------:R-:W-:Y:S04]  /*7d30*/  UIADD3 UR4, UPT, UPT, UR47, 0x1, URZ ;  /* 0x000000012f047890 */ /* 0x000fe8000fffe0ff */
[----:B------:R-:W-:Y:S01]  /*7d40*/  @P1 LEA R2, R2, UR44, 0x3 ;  /* 0x0000002c02021c11 */ /* 0x000fe2000f8e18ff */
[----:B------:R-:W-:Y:S04]  /*7d50*/  UISETP.NE.AND UP0, UPT, UR4, 0x4, UPT ;  /* 0x000000040400788c */ /* 0x000fe8000bf05270 */
[----:B------:R-:W-:Y:S01]  /*7d60*/  @P1 VIADD R5, R2, 0xe0 ;  /* 0x000000e002051836 */ /* 0x000fe20000000000 */
[----:B------:R-:W-:Y:S04]  /*7d70*/  USEL UR47, UR4, URZ, UP0 ;  /* 0x000000ff042f7287 */ /* 0x000fe80008000000 */
[----:B-1----:R-:W-:Y:S04]  /*7d80*/  @P1 PRMT R0, R0, 0x654, R5 ;  /* 0x0000065400001816 */ /* 0x002fe80000000005 */
[----:B------:R1:W-:Y:S04]  /*7d90*/  @P1 SYNCS.ARRIVE.TRANS64.RED.A1T0 RZ, [R0+URZ], RZ ;  /* 0x000000ff00ff19a7 */ /* 0x0003e800081004ff */
.L_x_120:
[----:B------:R-:W2:Y:S01]  /*7da0*/  @P1 SYNCS.PHASECHK.TRANS64.TRYWAIT P0, [R3+URZ+0xc0], R4 ;  /* 0x0000c004030015a7 */ /* 0x000ea200080011ff */
[----:B------:R-:W-:Y:S01]  /*7db0*/  BSSY B1, `(.L_x_121) ;  /* 0x0000016000017945 */ /* 0x000fe20003800000 */
[----:B--2---:R-:W-:Y:S03]  /*7dc0*/  @P1 SEL R89, RZ, 0x1, !P0 ;  /* 0x00000001ff591807 */ /* 0x004fe60004000000 */
[----:B------:R-:W-:Y:S05]  /*7dd0*/  @!P1 BRA `(.L_x_122) ;  /* 0x00000000004c9947 */ /* 0x000fea0003800000 */
[----:B------:R-:W-:Y:S01]  /*7de0*/  ISETP.NE.AND P0, PT, R89, RZ, PT ;  /* 0x000000ff5900720c */ /* 0x000fe20003f05270 */
[----:B------:R-:W-:Y:S01]  /*7df0*/  BSSY B0, `(.L_x_123) ;  /* 0x000000b000007945 */ /* 0x000fe20003800000 */
[----:B------:R-:W-:Y:S11]  /*7e00*/  ISETP.NE.AND P1, PT, R90, RZ, PT ;  /* 0x000000ff5a00720c */ /* 0x000ff60003f25270 */
[----:B------:R-:W-:Y:S02]  /*7e10*/  @!UPT UIADD3 URZ, UPT, UPT, URZ, URZ, URZ ;  /* 0x000000fffffff290 */ /* 0x000fe4000fffe0ff */
[C---:B------:R-:W-:Y:S01]  /*7e20*/  @P1 IMAD R6, R88.reuse, 0x2000, R73 ;  /* 0x0000200058061824 */ /* 0x040fe200078e0249 */
[C---:B------:R-:W-:Y:S01]  /*7e30*/  @P1 LEA R4, R88.reuse, R71, 0xd ;  /* 0x0000004758041211 */ /* 0x040fe200078e68ff */
[C---:B------:R-:W-:Y:S02]  /*7e40*/  @P1 IMAD R5, R88.reuse, 0x2000, R72 ;  /* 0x0000200058051824 */ /* 0x040fe400078e0248 */
[----:B------:R-:W-:Y:S01]  /*7e50*/  @P1 IMAD R2, R88, 0x2000, R86 ;  /* 0x0000200058021824 */ /* 0x000fe200078e0256 */
[----:B------:R-:W-:Y:S06]  /*7e60*/  @P0 BRA `(.L_x_124) ;  /* 0x00000000000c0947 */ /* 0x000fec0003800000 */
[----:B-1----:R-:W-:Y:S04]  /*7e70*/  SHF.L.U32 R0, R70, 0x1f, RZ ;  /* 0x0000001f46007819 */ /* 0x002fe800000006ff */
[----:B------:R-:W1:Y:S02]  /*7e80*/  SYNCS.PHASECHK.TRANS64.TRYWAIT P0, [R3+URZ+0xc0], R0 ;  /* 0x0000c000030075a7 */ /* 0x000e6400080011ff */
[----:B-1----:R-:W-:Y:S05]  /*7e90*/  @!P0 BRA `(.L_x_125) ;  /* 0x0000002c00288947 */ /* 0x002fea0003800000 */
.L_x_124:
[----:B------:R-:W-:Y:S05]  /*7ea0*/  BSYNC B0 ;  /* 0x0000000000007941 */ /* 0x000fea0003800000 */
.L_x_123:
[----:B------:R-:W-:Y:S02]  /*7eb0*/  ISETP.NE.AND P0, PT, R90, RZ, PT ;  /* 0x000000ff5a00720c */ /* 0x000fe40003f05270 */
[----:B------:R-:W-:Y:S11]  /*7ec0*/  IADD3 R88, PT, PT, R88, 0x1, RZ ;  /* 0x0000000158587810 */ /* 0x000ff60007ffe0ff */
[----:B------:R2:W4:Y:S04]  /*7ed0*/  @P0 LDS.128 R56, [R6] ;  /* 0x0000000006380984 */ /* 0x0005280000000c00 */
[----:B------:R2:W1:Y:S04]  /*7ee0*/  @P0 LDS.128 R52, [R5+0x10] ;  /* 0x0000100005340984 */ /* 0x0004680000000c00 */
[----:B------:R2:W1:Y:S04]  /*7ef0*/  @P0 LDS.128 R48, [R4+0x20] ;  /* 0x0000200004300984 */ /* 0x0004680000000c00 */
[----:B------:R2:W1:Y:S02]  /*7f00*/  @P0 LDS.128 R44, [R2+0x30] ;  /* 0x00003000022c0984 */ /* 0x0004640000000c00 */
.L_x_122:
[----:B------:R-:W-:Y:S05]  /*7f10*/  BSYNC B1 ;  /* 0x0000000000017941 */ /* 0x000fea0003800000 */
.L_x_121:
[----:B-1----:R-:W-:Y:S05]  /*7f20*/  VIADD R0, R25, 0x10 ;  /* 0x0000001019007836 */ /* 0x002fea0000000000 */
[----:B------:R-:W-:Y:S04]  /*7f30*/  SHF.R.U32.HI R0, RZ, 0x15, R0 ;  /* 0x00000015ff007819 */ /* 0x000fe80000011600 */
[----:B------:R-:W-:Y:S11]  /*7f40*/  LOP3.LUT P0, RZ, R0, 0x3, R63, 0x48, !PT ;  /* 0x0000000300ff7812 */ /* 0x000ff6000780483f */
[----:B------:R-:W-:Y:S02]  /*7f50*/  @!UPT UIADD3 URZ, UPT, UPT, URZ, URZ, URZ ;  /* 0x000000fffffff290 */ /* 0x000fe4000fffe0ff */
[----:B------:R-:W-:Y:S05]  /*7f60*/  @!P0 BRA `(.L_x_126) ;  /* 0x0000000000408947 */ /* 0x000fea0003800000 */
[----:B------:R-:W1:Y:S01]  /*7f70*/  LDCU.64 UR8, c[0x4][0x70] ;  /* 0x01000e00ff0877ac */ /* 0x000e620008000a00 */
[----:B------:R-:W-:Y:S01]  /*7f80*/  MOV R3, 0x0 ;  /* 0x0000000000037802 */ /* 0x000fe20000000f00 */
[----:B------:R-:W-:Y:S02]  /*7f90*/  HFMA2 R12, -RZ, RZ, 0, 5.9604644775390625e-08 ;  /* 0x00000001ff0c7431 */ /* 0x000fe400000001ff */
[----:B------:R-:W-:Y:S02]  /*7fa0*/  IMAD.MOV.U32 R8, RZ, RZ, 0x192 ;  /* 0x00000192ff087424 */ /* 0x000fe400078e00ff */
[----:B------:R-:W-:Y:S01]  /*7fb0*/  IMAD.MOV.U32 R13, RZ, RZ, RZ ;  /* 0x000000ffff0d7224 */ /* 0x000fe200078e00ff */
[----:B------:R-:W5:Y:S01]  /*7fc0*/  LDCU.64 UR6, c[0x4][0x78] ;  /* 0x01000f00ff0677ac */ /* 0x000f620008000a00 */
[----:B--2---:R-:W2:Y:S01]  /*7fd0*/  LDC.64 R2, c[0x4][R3] ;  /* 0x0100000003027b82 */ /* 0x004ea20000000a00 */
[----:B------:R-:W3:Y:S01]  /*7fe0*/  LDCU.64 UR4, c[0x4][0x10] ;  /* 0x01000200ff0477ac */ /* 0x000ee20008000a00 */
[----:B-1----:R-:W-:Y:S01]  /*7ff0*/  MOV R5, UR9 ;  /* 0x0000000900057c02 */ /* 0x002fe20008000f00 */
[----:B------:R-:W-:Y:S01]  /*8000*/  IMAD.U32 R4, RZ, RZ, UR8 ;  /* 0x00000008ff047e24 */ /* 0x000fe2000f8e00ff */
[----:B-----5:R-:W-:Y:S01]  /*8010*/  MOV R7, UR7 ;  /* 0x0000000700077c02 */ /* 0x020fe20008000f00 */
[----:B------:R-:W-:Y:S01]  /*8020*/  IMAD.U32 R6, RZ, RZ, UR6 ;  /* 0x00000006ff067e24 */ /* 0x000fe2000f8e00ff */
[----:B---3--:R-:W-:Y:S01]  /*8030*/  MOV R11, UR5 ;  /* 0x00000005000b7c02 */ /* 0x008fe20008000f00 */
[----:B------:R-:W-:Y:S02]  /*8040*/  IMAD.U32 R10, RZ, RZ, UR4 ;  /* 0x00000004ff0a7e24 */ /* 0x000fe4000f8e00ff */
[----:B------:R-:W-:Y:S07]  /*8050*/  LEPC R20, `(.L_x_126) ;  /* 0x000000001014794e */ /* 0x000fee0000000000 */
[----:B--2-4-:R-:W-:Y:S05]  /*8060*/  CALL.ABS.NOINC R2 ;  /* 0x0000000002007343 */ /* 0x014fea0003c00000 */
.L_x_126:
[----:B----4-:R-:W-:Y:S01]  /*8070*/  LOP3.LUT R20, R56, 0xffffe000, RZ, 0xc0, !PT ;  /* 0xffffe00038147812 */ /* 0x010fe200078ec0ff */
[----:B------:R-:W-:Y:S05]  /*8080*/  WARPSYNC.ALL ;  /* 0x0000000000007948 */ /* 0x000fea0003800000 */
[----:B------:R-:W-:Y:S01]  /*8090*/  R2UR UR4, R25 ;  /* 0x00000000190472ca */ /* 0x000fe200000e0000 */
[----:B------:R-:W1:Y:S01]  /*80a0*/  S2R R91, SR_CgaCtaId ;  /* 0x00000000005b7919 */ /* 0x000e620000008800 */
[----:B------:R-:W-:Y:S01]  /*80b0*/  LOP3.LUT R21, R57, 0xffffe000, RZ, 0xc0, !PT ;  /* 0xffffe00039157812 */ /* 0x000fe200078ec0ff */
[----:B------:R-:W-:Y:S01]  /*80c0*/  IMAD.U32 R40, RZ, RZ, UR47 ;  /* 0x0000002fff287e24 */ /* 0x000fe2000f8e00ff */
[----:B------:R-:W-:Y:S01]  /*80d0*/  LOP3.LUT R41, R58, 0xffffe000, RZ, 0xc0, !PT ;  /* 0xffffe0003a297812 */ /* 0x000fe200078ec0ff */
[----:B------:R-:W-:Y:S01]  /*80e0*/  BSSY.RECONVERGENT B0, `(.L_x_127) ;  /* 0x0000062000007945 */ /* 0x000fe20003800200 */
[----:B------:R-:W-:Y:S02]  /*80f0*/  LOP3.LUT R26, R48, 0xffffe000, RZ, 0xc0, !PT ;  /* 0xffffe000301a7812 */ /* 0x000fe400078ec0ff */
[----:B------:R-:W-:Y:S02]  /*8100*/  ISETP.NE.AND P6, PT, R85, RZ, PT ;  /* 0x000000ff5500720c */ /* 0x000fe40003fc5270 */
[----:B------:R-:W-:Y:S03]  /*8110*/  ISETP.NE.AND P0, PT, R75, RZ, PT ;  /* 0x000000ff4b00720c */ /* 0x000fe60003f05270 */
[----:B--2---:R-:W2:Y:S08]  /*8120*/  LDTM.x16 R4, tmem[UR4+0x10] ;  /* 0x00001004000479ee */ /* 0x004eb00008240000 */
[----:B------:R-:W-:Y:S02]  /*8130*/  @P6 LEA R40, R40, UR44, 0x3 ;  /* 0x0000002c28286c11 */ /* 0x000fe4000f8e18ff */
[----:B------:R-:W-:Y:S03]  /*8140*/  @P6 SHF.L.U32 R93, R70, 0x1f, RZ ;  /* 0x0000001f465d6819 */ /* 0x000fe600000006ff */
[----:B------:R-:W-:Y:S01]  /*8150*/  @P6 VIADD R92, R40, 0xe0 ;  /* 0x000000e0285c6836 */ /* 0x000fe20000000000 */
[----:B------:R-:W-:Y:S04]  /*8160*/  LEA R40, R88, UR44, 0x3 ;  /* 0x0000002c58287c11 */ /* 0x000fe8000f8e18ff */
[----:B-1----:R-:W-:Y:S01]  /*8170*/  @P6 PRMT R92, R91, 0x654, R92 ;  /* 0x000006545b5c6816 */ /* 0x002fe2000000005c */
[C---:B--2---:R-:W-:Y:S01]  /*8180*/  FMUL R0, R24.reuse, R4 ;  /* 0x0000000418007220 */ /* 0x044fe20000400000 */
[C---:B------:R-:W-:Y:S01]  /*8190*/  FMUL R2, R24.reuse, R5 ;  /* 0x0000000518027220 */ /* 0x040fe20000400000 */
[C---:B------:R-:W-:Y:S01]  /*81a0*/  FMUL R3, R24.reuse, R10 ;  /* 0x0000000a18037220 */ /* 0x040fe20000400000 */
[----:B------:R-:W-:Y:S01]  /*81b0*/  FMUL R4, R24, R11 ;  /* 0x0000000b18047220 */ /* 0x000fe20000400000 */
[C---:B------:R-:W-:Y:S01]  /*81c0*/  FFMA R28, R27.reuse, R20, R0 ;  /* 0x000000141b1c7223 */ /* 0x040fe20000000000 */
[----:B------:R-:W-:Y:S01]  /*81d0*/  LOP3.LUT R20, R52, 0xffffe000, RZ, 0xc0, !PT ;  /* 0xffffe00034147812 */ /* 0x000fe200078ec0ff */
[----:B------:R-:W-:Y:S01]  /*81e0*/  FFMA R29, R27, R21, R2 ;  /* 0x000000151b1d7223 */ /* 0x000fe20000000002 */
[----:B------:R-:W-:Y:S01]  /*81f0*/  LOP3.LUT R21, R59, 0xffffe000, RZ, 0xc0, !PT ;  /* 0xffffe0003b157812 */ /* 0x000fe200078ec0ff */
[C---:B------:R-:W-:Y:S01]  /*8200*/  FMUL R0, R24.reuse, R6 ;  /* 0x0000000618007220 */ /* 0x040fe20000400000 */
[----:B------:R-:W-:Y:S01]  /*8210*/  F2FP.TF32.F32.PACK_B R28, R28 ;  /* 0x0000001cff1c723e */ /* 0x000fe200024050ff */
[C---:B------:R-:W-:Y:S01]  /*8220*/  FMUL R2, R24.reuse, R7 ;  /* 0x0000000718027220 */ /* 0x040fe20000400000 */
[----:B------:R-:W-:Y:S01]  /*8230*/  F2FP.TF32.F32.PACK_B R29, R29 ;  /* 0x0000001dff1d723e */ /* 0x000fe200024050ff */
[----:B------:R-:W-:Y:S01]  /*8240*/  FFMA R30, R27, R41, R0 ;  /* 0x000000291b1e7223 */ /* 0x000fe20000000000 */
[----:B------:R-:W-:Y:S01]  /*8250*/  LOP3.LUT R41, R55, 0xffffe000, RZ, 0xc0, !PT ;  /* 0xffffe00037297812 */ /* 0x000fe200078ec0ff */
[----:B------:R-:W-:Y:S01]  /*8260*/  FFMA R31, R27, R21, R2 ;  /* 0x000000151b1f7223 */ /* 0x000fe20000000002 */
[----:B------:R-:W-:Y:S01]  /*8270*/  LOP3.LUT R21, R53, 0xffffe000, RZ, 0xc0, !PT ;  /* 0xffffe00035157812 */ /* 0x000fe200078ec0ff */
[C---:B------:R-:W-:Y:S01]  /*8280*/  FMUL R0, R24.reuse, R8 ;  /* 0x0000000818007220 */ /* 0x040fe20000400000 */
[----:B------:R-:W-:Y:S01]  /*8290*/  F2FP.TF32.F32.PACK_B R30, R30 ;  /* 0x0000001eff1e723e */ /* 0x000fe200024050ff */
[----:B------:R-:W-:Y:S01]  /*82a0*/  FMUL R2, R24, R9 ;  /* 0x0000000918027220 */ /* 0x000fe20000400000 */
[----:B------:R-:W-:Y:S01]  /*82b0*/  F2FP.TF32.F32.PACK_B R31, R31 ;  /* 0x0000001fff1f723e */ /* 0x000fe200024050ff */
[C---:B------:R-:W-:Y:S01]  /*82c0*/  FFMA R32, R27.reuse, R20, R0 ;  /* 0x000000141b207223 */ /* 0x040fe20000000000 */
[----:B------:R-:W-:Y:S01]  /*82d0*/  LOP3.LUT R20, R54, 0xffffe000, RZ, 0xc0, !PT ;  /* 0xffffe00036147812 */ /* 0x000fe200078ec0ff */
[----:B------:R-:W-:Y:S01]  /*82e0*/  FFMA R33, R27, R21, R2 ;  /* 0x000000151b217223 */ /* 0x000fe20000000002 */
[C---:B------:R-:W-:Y:S01]  /*82f0*/  FMUL R5, R24.reuse, R12 ;  /* 0x0000000c18057220 */ /* 0x040fe20000400000 */
[----:B------:R1:W-:Y:S01]  /*8300*/  STS.128 [R73+0x2000], R28 ;  /* 0x0020001c49007388 */ /* 0x0003e20000000c00 */
[----:B------:R-:W-:Y:S01]  /*8310*/  LOP3.LUT R21, R49, 0xffffe000, RZ, 0xc0, !PT ;  /* 0xffffe00031157812 */ /* 0x000fe200078ec0ff */
[C---:B------:R-:W-:Y:S01]  /*8320*/  FFMA R34, R27.reuse, R20, R3 ;  /* 0x000000141b227223 */ /* 0x040fe20000000003 */
[----:B------:R-:W-:Y:S01]  /*8330*/  FFMA R35, R27, R41, R4 ;  /* 0x000000291b237223 */ /* 0x000fe20000000004 */
        /* <DEDUP_REMOVED lines=22> */
[----:B------:R-:W-:Y:S02]  /*84a0*/  F2FP.TF32.F32.PACK_B R36, R36 ;  /* 0x00000024ff24723e */ /* 0x000fe400024050ff */
[----:B------:R-:W-:Y:S02]  /*84b0*/  F2FP.TF32.F32.PACK_B R37, R37 ;  /* 0x00000025ff25723e */ /* 0x000fe400024050ff */
[----:B------:R-:W-:Y:S01]  /*84c0*/  F2FP.TF32.F32.PACK_B R38, R38 ;  /* 0x00000026ff26723e */ /* 0x000fe200024050ff */
[C---:B-1----:R-:W-:Y:S01]  /*84d0*/  FFMA R28, R27.reuse, R20, R9 ;  /* 0x000000141b1c7223 */ /* 0x042fe20000000009 */
[----:B------:R-:W-:Y:S01]  /*84e0*/  F2FP.TF32.F32.PACK_B R39, R39 ;  /* 0x00000027ff27723e */ /* 0x000fe200024050ff */
[C---:B------:R-:W-:Y:S01]  /*84f0*/  FFMA R29, R27.reuse, R21, R10 ;  /* 0x000000151b1d7223 */ /* 0x040fe2000000000a */
[C---:B------:R-:W-:Y:S01]  /*8500*/  FFMA R30, R27.reuse, R26, R11 ;  /* 0x0000001a1b1e7223 */ /* 0x040fe2000000000b */
[----:B------:R-:W-:Y:S01]  /*8510*/  FFMA R31, R27, R41, R12 ;  /* 0x000000291b1f7223 */ /* 0x000fe2000000000c */
[----:B------:R-:W-:Y:S01]  /*8520*/  F2FP.TF32.F32.PACK_B R28, R28 ;  /* 0x0000001cff1c723e */ /* 0x000fe200024050ff */
[----:B------:R2:W-:Y:S01]  /*8530*/  STS.128 [R71+0x2020], R36 ;  /* 0x0020202447007388 */ /* 0x0005e20000000c00 */
[----:B------:R-:W-:Y:S02]  /*8540*/  F2FP.TF32.F32.PACK_B R29, R29 ;  /* 0x0000001dff1d723e */ /* 0x000fe400024050ff */
        /* <DEDUP_REMOVED lines=8> */
[----:B-1----:R-:W1:Y:S02]  /*85d0*/  FENCE.VIEW.ASYNC.S ;  /* 0x00000000000073c6 */ /* 0x002e640000000000 */
[----:B-1----:R-:W-:Y:S06]  /*85e0*/  BAR.SYNC.DEFER_BLOCKING 0x1, 0x80 ;  /* 0x0042000000007b1d */ /* 0x002fec0000010000 */
[----:B------:R-:W-:Y:S05]  /*85f0*/  @P0 BRA `(.L_x_128) ;  /* 0x0000000000400947 */ /* 0x000fea0003800000 */
[----:B------:R-:W-:Y:S01]  /*8600*/  R2UR UR10, R83 ;  /* 0x00000000530a72ca */ /* 0x000fe200000e0000 */
[----:B------:R-:W-:Y:S01]  /*8610*/  UIADD3 UR4, UP0, UPT, UR62, 0x780, URZ ;  /* 0x000007803e047890 */ /* 0x000fe2000ff1e0ff */
[----:B------:R-:W-:Y:S01]  /*8620*/  R2UR UR11, R82 ;  /* 0x00000000520b72ca */ /* 0x000fe200000e0000 */
[----:B------:R-:W-:Y:S01]  /*8630*/  UIADD3 UR8, UPT, UPT, UR44, 0x2200, URZ ;  /* 0x000022002c087890 */ /* 0x000fe2000fffe0ff */
[----:B------:R-:W-:Y:S01]  /*8640*/  R2UR UR12, R80 ;  /* 0x00000000500c72ca */ /* 0x000fe200000e0000 */
[----:B------:R-:W-:Y:S01]  /*8650*/  UIADD3 UR9, UPT, UPT, UR46, 0x10, URZ ;  /* 0x000000102e097890 */ /* 0x000fe2000fffe0ff */
[----:B------:R-:W-:Y:S01]  /*8660*/  R2UR UR13, R81 ;  /* 0x00000000510d72ca */ /* 0x000fe200000e0000 */
[----:B------:R-:W-:Y:S02]  /*8670*/  UIADD3.X UR5, UPT, UPT, URZ, UR63, URZ, UP0, !UPT ;  /* 0x0000003fff057290 */ /* 0x000fe400087fe4ff */
[----:B------:R-:W-:Y:S02]  /*8680*/  UIADD3 UR6, UPT, UPT, UR44, 0x3200, URZ ;  /* 0x000032002c067890 */ /* 0x000fe4000fffe0ff */
[----:B------:R-:W-:Y:S08]  /*8690*/  UIADD3 UR7, UPT, UPT, UR46, 0x50, URZ ;  /* 0x000000502e077890 */ /* 0x000ff0000fffe0ff */
[----:B------:R1:W-:Y:S02]  /*86a0*/  UTMASTG.5D.IM2COL [UR8], [UR4] ;  /* 0x00000008040073b5 */ /* 0x0003e40008060000 */
[----:B-1----:R-:W-:Y:S01]  /*86b0*/  UMOV UR8, UR6 ;  /* 0x0000000600087c82 */ /* 0x002fe20008000000 */
[----:B------:R-:W-:Y:S02]  /*86c0*/  UMOV UR9, UR7 ;  /* 0x0000000700097c82 */ /* 0x000fe40008000000 */
[----:B------:R1:W-:Y:S01]  /*86d0*/  UTMASTG.5D.IM2COL [UR8], [UR4] ;  /* 0x00000008040073b5 */ /* 0x0003e20008060000 */
[----:B------:R0:W-:Y:S01]  /*86e0*/  UTMACMDFLUSH ;  /* 0x00000000000079b7 */ /* 0x0001e20000000000 */
[----:B-1----:R-:W-:Y:S04]  /*86f0*/  DEPBAR.LE SB0, 0x1 ;  /* 0x000080400000791a */ /* 0x002fe80000000000 */
.L_x_128:
[----:B------:R-:W-:Y:S05]  /*8700*/  BSYNC.RECONVERGENT B0 ;  /* 0x0000000000007941 */ /* 0x000fea0003800200 */
.L_x_127:
[----:B------:R-:W-:Y:S01]  /*8710*/  BAR.SYNC.DEFER_BLOCKING 0x1, 0x80 ;  /* 0x0042000000007b1d */ /* 0x000fe20000010000 */
[----:B------:R-:W-:Y:S04]  /*8720*/  UIADD3 UR4, UPT, UPT, UR47, 0x1, URZ ;  /* 0x000000012f047890 */ /* 0x000fe8000fffe0ff */
[----:B------:R-:W-:Y:S04]  /*8730*/  UISETP.NE.AND UP0, UPT, UR4, 0x4, UPT ;  /* 0x000000040400788c */ /* 0x000fe8000bf05270 */
[----:B------:R-:W-:Y:S01]  /*8740*/  USEL UR45, UR4, URZ, UP0 ;  /* 0x000000ff042d7287 */ /* 0x000fe20008000000 */
[----:B------:R1:W-:Y:S01]  /*8750*/  @P6 SYNCS.ARRIVE.TRANS64.RED.A1T0 RZ, [R92+URZ], RZ ;  /* 0x000000ff5cff69a7 */ /* 0x0003e200081004ff */
[----:B------:R-:W-:Y:S01]  /*8760*/  BSSY B1, `(.L_x_129) ;  /* 0x0000017000017945 */ /* 0x000fe20003800000 */
[----:B------:R-:W4:Y:S02]  /*8770*/  @P6 SYNCS.PHASECHK.TRANS64.TRYWAIT P0, [R40+URZ+0xc0], R93 ;  /* 0x0000c05d280065a7 */ /* 0x000f2400080011ff */
[----:B----4-:R-:W-:Y:S01]  /*8780*/  @P6 SEL R89, RZ, 0x1, !P0 ;  /* 0x00000001ff596807 */ /* 0x010fe20004000000 */
[----:B-1----:R-:W-:Y:S06]  /*8790*/  @!P6 BRA `(.L_x_130) ;  /* 0x00000000004ce947 */ /* 0x002fec0003800000 */
        /* <DEDUP_REMOVED lines=9> */
[----:B------:R-:W-:Y:S04]  /*8830*/  SHF.L.U32 R5, R70, 0x1f, RZ ;  /* 0x0000001f46057819 */ /* 0x000fe800000006ff */
[----:B------:R-:W1:Y:S02]  /*8840*/  SYNCS.PHASECHK.TRANS64.TRYWAIT P0, [R40+URZ+0xc0], R5 ;  /* 0x0000c005280075a7 */ /* 0x000e6400080011ff */
[----:B-1----:R-:W-:Y:S05]  /*8850*/  @!P0 BRA `(.L_x_133) ;  /* 0x0000002000cc8947 */ /* 0x002fea0003800000 */
.L_x_132:
[----:B------:R-:W-:Y:S05]  /*8860*/  BSYNC B0 ;  /* 0x0000000000007941 */ /* 0x000fea0003800000 */
.L_x_131:
[----:B------:R-:W-:Y:S02]  /*8870*/  ISETP.NE.AND P0, PT, R90, RZ, PT ;  /* 0x000000ff5a00720c */ /* 0x000fe40003f05270 */
[----:B------:R-:W-:Y:S11]  /*8880*/  IADD3 R88, PT, PT, R88, 0x1, RZ ;  /* 0x0000000158587810 */ /* 0x000ff60007ffe0ff */
[----:B------:R4:W1:Y:S04]  /*8890*/  @P0 LDS.128 R56, [R4] ;  /* 0x0000000004380984 */ /* 0x0008680000000c00 */
[----:B------:R4:W1:Y:S04]  /*88a0*/  @P0 LDS.128 R52, [R3+0x10] ;  /* 0x0000100003340984 */ /* 0x0008680000000c00 */
[----:B------:R4:W1:Y:S04]  /*88b0*/  @P0 LDS.128 R48, [R2+0x20] ;  /* 0x0000200002300984 */ /* 0x0008680000000c00 */
[----:B------:R4:W1:Y:S02]  /*88c0*/  @P0 LDS.128 R44, [R0+0x30] ;  /* 0x00003000002c0984 */ /* 0x0008640000000c00 */
.L_x_130:
[----:B------:R-:W-:Y:S05]  /*88d0*/  BSYNC B1 ;  /* 0x0000000000017941 */ /* 0x000fea0003800000 */
.L_x_129:
[----:B----4-:R-:W-:Y:S05]  /*88e0*/  VIADD R0, R25, 0x20 ;  /* 0x0000002019007836 */ /* 0x010fea0000000000 */
        /* <DEDUP_REMOVED lines=9> */
[----:B------:R-:W4:Y:S01]  /*8980*/  LDCU.64 UR6, c[0x4][0x78] ;  /* 0x01000f00ff0677ac */ /* 0x000f220008000a00 */
[----:B------:R-:W2:Y:S01]  /*8990*/  LDC.64 R2, c[0x4][R3] ;  /* 0x0100000003027b82 */ /* 0x000ea20000000a00 */
[----:B------:R-:W5:Y:S01]  /*89a0*/  LDCU.64 UR4, c[0x4][0x10] ;  /* 0x01000200ff0477ac */ /* 0x000f620008000a00 */
[----:B-1----:R-:W-:Y:S01]  /*89b0*/  MOV R5, UR9 ;  /* 0x0000000900057c02 */ /* 0x002fe20008000f00 */
[----:B------:R-:W-:Y:S01]  /*89c0*/  IMAD.U32 R4, RZ, RZ, UR8 ;  /* 0x00000008ff047e24 */ /* 0x000fe2000f8e00ff */
[----:B----4-:R-:W-:Y:S01]  /*89d0*/  MOV R7, UR7 ;  /* 0x0000000700077c02 */ /* 0x010fe20008000f00 */
[----:B------:R-:W-:Y:S01]  /*89e0*/  IMAD.U32 R6, RZ, RZ, UR6 ;  /* 0x00000006ff067e24 */ /* 0x000fe2000f8e00ff */
[----:B-----5:R-:W-:Y:S01]  /*89f0*/  MOV R11, UR5 ;  /* 0x00000005000b7c02 */ /* 0x020fe20008000f00 */
[----:B------:R-:W-:Y:S02]  /*8a00*/  IMAD.U32 R10, RZ, RZ, UR4 ;  /* 0x00000004ff0a7e24 */ /* 0x000fe4000f8e00ff */
[----:B------:R-:W-:Y:S07]  /*8a10*/  LEPC R20, `(.L_x_134) ;  /* 0x000000001014794e */ /* 0x000fee0000000000 */
[----:B--23--:R-:W-:Y:S05]  /*8a20*/  CALL.ABS.NOINC R2 ;  /* 0x0000000002007343 */ /* 0x00cfea0003c00000 */
.L_x_134:
[----:B-1----:R-:W-:Y:S01]  /*8a30*/  LOP3.LUT R20, R56, 0xffffe000, RZ, 0xc0, !PT ;  /* 0xffffe00038147812 */ /* 0x002fe200078ec0ff */
[----:B------:R-:W-:Y:S05]  /*8a40*/  WARPSYNC.ALL ;  /* 0x0000000000007948 */ /* 0x000fea0003800000 */
[----:B------:R-:W-:Y:S01]  /*8a50*/  R2UR UR4, R25 ;  /* 0x00000000190472ca */ /* 0x000fe200000e0000 */
[----:B------:R-:W-:Y:S01]  /*8a60*/  IMAD.U32 R92, RZ, RZ, UR45 ;  /* 0x0000002dff5c7e24 */ /* 0x000fe2000f8e00ff */
[----:B------:R-:W-:Y:S01]  /*8a70*/  LOP3.LUT R21, R57, 0xffffe000, RZ, 0xc0, !PT ;  /* 0xffffe00039157812 */ /* 0x000fe200078ec0ff */
[----:B------:R-:W-:Y:S01]  /*8a80*/  BSSY.RECONVERGENT B0, `(.L_x_135) ;  /* 0x0000063000007945 */ /* 0x000fe20003800200 */
[----:B------:R-:W-:Y:S02]  /*8a90*/  LOP3.LUT R41, R58, 0xffffe000, RZ, 0xc0, !PT ;  /* 0xffffe0003a297812 */ /* 0x000fe400078ec0ff */
[----:B------:R-:W-:Y:S02]  /*8aa0*/  LOP3.LUT R26, R54, 0xffffe000, RZ, 0xc0, !PT ;  /* 0xffffe000361a7812 */ /* 0x000fe400078ec0ff */
[----:B------:R-:W-:Y:S02]  /*8ab0*/  LOP3.LUT R40, R50, 0xffffe000, RZ, 0xc0, !PT ;  /* 0xffffe00032287812 */ /* 0x000fe400078ec0ff */
[----:B------:R-:W-:Y:S02]  /*8ac0*/  ISETP.NE.AND P6, PT, R85, RZ, PT ;  /* 0x000000ff5500720c */ /* 0x000fe40003fc5270 */
[----:B------:R-:W-:Y:S01]  /*8ad0*/  ISETP.NE.AND P0, PT, R75, RZ, PT ;  /* 0x000000ff4b00720c */ /* 0x000fe20003f05270 */
[----:B------:R-:W1:Y:S01]  /*8ae0*/  LDTM.x16 R4, tmem[UR4+0x20] ;  /* 0x00002004000479ee */ /* 0x000e620008240000 */
[----:B------:R-:W-:Y:S09]  /*8af0*/  LEA R93, R88, UR44, 0x3 ;  /* 0x0000002c585d7c11 */ /* 0x000ff2000f8e18ff */
[----:B------:R-:W-:Y:S05]  /*8b00*/  @P6 LEA R92, R92, UR44, 0x3 ;  /* 0x0000002c5c5c6c11 */ /* 0x000fea000f8e18ff */
[----:B------:R-:W-:Y:S05]  /*8b10*/  @P6 VIADD R92, R92, 0xe0 ;  /* 0x000000e05c5c6836 */ /* 0x000fea0000000000 */
[----:B------:R-:W-:Y:S01]  /*8b20*/  @P6 PRMT R92, R91, 0x654, R92 ;  /* 0x000006545b5c6816 */ /* 0x000fe2000000005c */
[C---:B-1----:R-:W-:Y:S01]  /*8b30*/  FMUL R0, R24.reuse, R4 ;  /* 0x0000000418007220 */ /* 0x042fe20000400000 */
[C---:B------:R-:W-:Y:S01]  /*8b40*/  FMUL R2, R24.reuse, R5 ;  /* 0x0000000518027220 */ /* 0x040fe20000400000 */
[C---:B------:R-:W-:Y:S01]  /*8b50*/  FMUL R3, R24.reuse, R10 ;  /* 0x0000000a18037220 */ /* 0x040fe20000400000 */
[----:B------:R-:W-:Y:S01]  /*8b60*/  FMUL R4, R24, R11 ;  /* 0x0000000b18047220 */ /* 0x000fe20000400000 */
[C---:B--2---:R-:W-:Y:S01]  /*8b70*/  FFMA R28, R27.reuse, R20, R0 ;  /* 0x000000141b1c7223 */ /* 0x044fe20000000000 */
        /* <DEDUP_REMOVED lines=15> */
[----:B------:R-:W-:Y:S01]  /*8c70*/  FFMA R32, R27, R20, R0 ;  /* 0x000000141b207223 */ /* 0x000fe20000000000 */
[----:B------:R-:W-:Y:S01]  /*8c80*/  LOP3.LUT R20, R55, 0xffffe000, RZ, 0xc0, !PT ;  /* 0xffffe00037147812 */ /* 0x000fe200078ec0ff */
[C---:B------:R-:W-:Y:S01]  /*8c90*/  FFMA R33, R27.reuse, R41, R2 ;  /* 0x000000291b217223 */ /* 0x040fe20000000002 */
[C---:B------:R-:W-:Y:S01]  /*8ca0*/  FFMA R34, R27.reuse, R26, R3 ;  /* 0x0000001a1b227223 */ /* 0x040fe20000000003 */
[----:B------:R1:W-:Y:S01]  /*8cb0*/  STS.128 [R73+0x4000], R28 ;  /* 0x0040001c49007388 */ /* 0x0003e20000000c00 */
[----:B------:R-:W-:Y:S01]  /*8cc0*/  LOP3.LUT R26, R48, 0xffffe000, RZ, 0xc0, !PT ;  /* 0xffffe000301a7812 */ /* 0x000fe200078ec0ff */
[----:B------:R-:W-:Y:S01]  /*8cd0*/  FFMA R35, R27, R20, R4 ;  /* 0x000000141b237223 */ /* 0x000fe20000000004 */
[C---:B------:R-:W-:Y:S01]  /*8ce0*/  FMUL R5, R24.reuse, R12 ;  /* 0x0000000c18057220 */ /* 0x040fe20000400000 */
[C---:B------:R-:W-:Y:S01]  /*8cf0*/  FMUL R6, R24.reuse, R13 ;  /* 0x0000000d18067220 */ /* 0x040fe20000400000 */
        /* <DEDUP_REMOVED lines=22> */
[----:B------:R-:W-:Y:S02]  /*8e60*/  F2FP.TF32.F32.PACK_B R38, R38 ;  /* 0x00000026ff26723e */ /* 0x000fe400024050ff */
[----:B------:R-:W-:Y:S01]  /*8e70*/  F2FP.TF32.F32.PACK_B R39, R39 ;  /* 0x00000027ff27723e */ /* 0x000fe200024050ff */
[C---:B-1----:R-:W-:Y:S01]  /*8e80*/  FFMA R28, R27.reuse, R20, R9 ;  /* 0x000000141b1c7223 */ /* 0x042fe20000000009 */
[C---:B------:R-:W-:Y:S01]  /*8e90*/  FFMA R29, R27.reuse, R21, R10 ;  /* 0x000000151b1d7223 */ /* 0x040fe2000000000a */
[C---:B------:R-:W-:Y:S01]  /*8ea0*/  FFMA R30, R27.reuse, R26, R11 ;  /* 0x0000001a1b1e7223 */ /* 0x040fe2000000000b */
[----:B------:R-:W-:Y:S01]  /*8eb0*/  FFMA R31, R27, R41, R12 ;  /* 0x000000291b1f7223 */ /* 0x000fe2000000000c */
[----:B------:R2:W-:Y:S01]  /*8ec0*/  STS.128 [R71+0x4020], R36 ;  /* 0x0040202447007388 */ /* 0x0005e20000000c00 */
[----:B------:R-:W-:Y:S02]  /*8ed0*/  F2FP.TF32.F32.PACK_B R28, R28 ;  /* 0x0000001cff1c723e */ /* 0x000fe400024050ff */
[----:B------:R-:W-:Y:S02]  /*8ee0*/  F2FP.TF32.F32.PACK_B R29, R29 ;  /* 0x0000001dff1d723e */ /* 0x000fe400024050ff */
[----:B------:R-:W-:Y:S02]  /*8ef0*/  F2FP.TF32.F32.PACK_B R30, R30 ;  /* 0x0000001eff1e723e */ /* 0x000fe400024050ff */
[----:B------:R-:W-:Y:S02]  /*8f00*/  F2FP.TF32.F32.PACK_B R31, R31 ;  /* 0x0000001fff1f723e */ /* 0x000fe400024050ff */
[----:B------:R-:W-:Y:S03]  /*8f10*/  @P6 SHF.L.U32 R14, R70, 0x1f, RZ ;  /* 0x0000001f460e6819 */ /* 0x000fe600000006ff */
        /* <DEDUP_REMOVED lines=25> */
.L_x_136:
[----:B------:R-:W-:Y:S05]  /*90b0*/  BSYNC.RECONVERGENT B0 ;  /* 0x0000000000007941 */ /* 0x000fea0003800200 */
.L_x_135:
        /* <DEDUP_REMOVED lines=21> */
.L_x_140:
[----:B------:R-:W-:Y:S05]  /*9210*/  BSYNC B0 ;  /* 0x0000000000007941 */ /* 0x000fea0003800000 */
.L_x_139:
[----:B------:R-:W-:Y:S11]  /*9220*/  ISETP.NE.AND P0, PT, R90, RZ, PT ;  /* 0x000000ff5a00720c */ /* 0x000ff60003f05270 */
[----:B------:R-:W-:Y:S02]  /*9230*/  @!UPT UIADD3 URZ, UPT, UPT, URZ, URZ, URZ ;  /* 0x000000fffffff290 */ /* 0x000fe4000fffe0ff */
[----:B------:R4:W1:Y:S04]  /*9240*/  @P0 LDS.128 R56, [R3] ;  /* 0x0000000003380984 */ /* 0x0008680000000c00 */
[----:B------:R4:W1:Y:S04]  /*9250*/  @P0 LDS.128 R52, [R2+0x10] ;  /* 0x0000100002340984 */ /* 0x0008680000000c00 */
[----:B------:R4:W1:Y:S04]  /*9260*/  @P0 LDS.128 R48, [R0+0x20] ;  /* 0x0000200000300984 */ /* 0x0008680000000c00 */
[----:B------:R4:W1:Y:S02]  /*9270*/  @P0 LDS.128 R44, [R88+0x30] ;  /* 0x00003000582c0984 */ /* 0x0008640000000c00 */
.L_x_138:
[----:B------:R-:W-:Y:S05]  /*9280*/  BSYNC B1 ;  /* 0x0000000000017941 */ /* 0x000fea0003800000 */
.L_x_137:
[----:B----4-:R-:W-:Y:S05]  /*9290*/  VIADD R0, R25, 0x30 ;  /* 0x0000003019007836 */ /* 0x010fea0000000000 */
[----:B------:R-:W-:Y:S04]  /*92a0*/  SHF.R.U32.HI R0, RZ, 0x15, R0 ;  /* 0x00000015ff007819 */ /* 0x000fe80000011600 */
[----:B------:R-:W-:Y:S11]  /*92b0*/  LOP3.LUT P0, RZ, R0, 0x3, R63, 0x48, !PT ;  /* 0x0000000300ff7812 */ /* 0x000ff6000780483f */
[----:B------:R-:W-:Y:S02]  /*92c0*/  @!UPT UIADD3 URZ, UPT, UPT, URZ, URZ, URZ ;  /* 0x000000fffffff290 */ /* 0x000fe4000fffe0ff */
[----:B------:R-:W-:Y:S05]  /*92d0*/  @!P0 BRA `(.L_x_142) ;  /* 0x0000000000408947 */ /* 0x000fea0003800000 */
[----:B------:R-:W4:Y:S01]  /*92e0*/  LDCU.64 UR8, c[0x4][0x70] ;  /* 0x01000e00ff0877ac */ /* 0x000f220008000a00 */
[----:B------:R-:W-:Y:S01]  /*92f0*/  MOV R3, 0x0 ;  /* 0x0000000000037802 */ /* 0x000fe20000000f00 */
[----:B------:R-:W-:Y:S02]  /*9300*/  HFMA2 R12, -RZ, RZ, 0, 5.9604644775390625e-08 ;  /* 0x00000001ff0c7431 */ /* 0x000fe400000001ff */
[----:B------:R-:W-:Y:S02]  /*9310*/  IMAD.MOV.U32 R8, RZ, RZ, 0x192 ;  /* 0x00000192ff087424 */ /* 0x000fe400078e00ff */
[----:B------:R-:W-:Y:S01]  /*9320*/  IMAD.MOV.U32 R13, RZ, RZ, RZ ;  /* 0x000000ffff0d7224 */ /* 0x000fe200078e00ff */
[----:B------:R-:W5:Y:S01]  /*9330*/  LDCU.64 UR6, c[0x4][0x78] ;  /* 0x01000f00ff0677ac */ /* 0x000f620008000a00 */
[----:B------:R-:W2:Y:S01]  /*9340*/  LDC.64 R2, c[0x4][R3] ;  /* 0x0100000003027b82 */ /* 0x000ea20000000a00 */
[----:B------:R-:W3:Y:S01]  /*9350*/  LDCU.64 UR4, c[0x4][0x10] ;  /* 0x01000200ff0477ac */ /* 0x000ee20008000a00 */
[----:B----4-:R-:W-:Y:S01]  /*9360*/  MOV R5, UR9 ;  /* 0x0000000900057c02 */ /* 0x010fe20008000f00 */
[----:B-1----:R-:W-:Y:S01]  /*9370*/  IMAD.U32 R4, RZ, RZ, UR8 ;  /* 0x00000008ff047e24 */ /* 0x002fe2000f8e00ff */
[----:B-----5:R-:W-:Y:S01]  /*9380*/  MOV R7, UR7 ;  /* 0x0000000700077c02 */ /* 0x020fe20008000f00 */
[----:B------:R-:W-:Y:S01]  /*9390*/  IMAD.U32 R6, RZ, RZ, UR6 ;  /* 0x00000006ff067e24 */ /* 0x000fe2000f8e00ff */
[----:B---3--:R-:W-:Y:S01]  /*93a0*/  MOV R11, UR5 ;  /* 0x00000005000b7c02 */ /* 0x008fe20008000f00 */
[----:B------:R-:W-:Y:S02]  /*93b0*/  IMAD.U32 R10, RZ, RZ, UR4 ;  /* 0x00000004ff0a7e24 */ /* 0x000fe4000f8e00ff */
[----:B------:R-:W-:Y:S07]  /*93c0*/  LEPC R20, `(.L_x_142) ;  /* 0x000000001014794e */ /* 0x000fee0000000000 */
[----:B--2---:R-:W-:Y:S05]  /*93d0*/  CALL.ABS.NOINC R2 ;  /* 0x0000000002007343 */ /* 0x004fea0003c00000 */
.L_x_142:
[----:B------:R-:W-:Y:S01]  /*93e0*/  ISETP.NE.AND P0, PT, R75, RZ, PT ;  /* 0x000000ff4b00720c */ /* 0x000fe20003f05270 */
[----:B------:R-:W-:Y:S05]  /*93f0*/  WARPSYNC.ALL ;  /* 0x0000000000007948 */ /* 0x000fea0003800000 */
[----:B------:R-:W-:Y:S01]  /*9400*/  R2UR UR4, R25 ;  /* 0x00000000190472ca */ /* 0x000fe200000e0000 */
[----:B------:R-:W-:Y:S01]  /*9410*/  VIADD R87, R87, 0x130 ;  /* 0x0000013057577836 */ /* 0x000fe20000000000 */
[----:B-1----:R-:W-:Y:S01]  /*9420*/  LOP3.LUT R0, R56, 0xffffe000, RZ, 0xc0, !PT ;  /* 0xffffe00038007812 */ /* 0x002fe200078ec0ff */
[----:B------:R-:W-:Y:S01]  /*9430*/  BSSY.RECONVERGENT B0, `(.L_x_143) ;  /* 0x0000060000007945 */ /* 0x000fe20003800200 */
[----:B------:R-:W-:Y:S02]  /*9440*/  LOP3.LUT R2, R57, 0xffffe000, RZ, 0xc0, !PT ;  /* 0xffffe00039027812 */ /* 0x000fe400078ec0ff */
[----:B------:R-:W-:Y:S02]  /*9450*/  LOP3.LUT R3, R58, 0xffffe000, RZ, 0xc0, !PT ;  /* 0xffffe0003a037812 */ /* 0x000fe400078ec0ff */
[----:B------:R-:W-:Y:S02]  /*9460*/  LOP3.LUT R20, R59, 0xffffe000, RZ, 0xc0, !PT ;  /* 0xffffe0003b147812 */ /* 0x000fe400078ec0ff */
[----:B------:R-:W-:Y:S02]  /*9470*/  LOP3.LUT R21, R52, 0xffffe000, RZ, 0xc0, !PT ;  /* 0xffffe00034157812 */ /* 0x000fe400078ec0ff */
[----:B------:R-:W-:Y:S01]  /*9480*/  LOP3.LUT R26, R53, 0xffffe000, RZ, 0xc0, !PT ;  /* 0xffffe000351a7812 */ /* 0x000fe200078ec0ff */
[----:B------:R-:W1:Y:S01]  /*9490*/  LDTM.x16 R4, tmem[UR4+0x30] ;  /* 0x00003004000479ee */ /* 0x000e620008240000 */
[----:B--2---:R-:W-:Y:S01]  /*94a0*/  LOP3.LUT R29, R54, 0xffffe000, RZ, 0xc0, !PT ;  /* 0xffffe000361d7812 */ /* 0x004fe200078ec0ff */
[----:B------:R-:W-:Y:S01]  /*94b0*/  NOP ;  /* 0x0000000000007918 */ /* 0x000fe20000000000 */
[----:B------:R-:W-:Y:S02]  /*94c0*/  LOP3.LUT R28, R55, 0xffffe000, RZ, 0xc0, !PT ;  /* 0xffffe000371c7812 */ /* 0x000fe400078ec0ff */
[----:B------:R-:W-:Y:S02]  /*94d0*/  LOP3.LUT R87, R87, 0xfefffff8, RZ, 0xc0, !PT ;  /* 0xfefffff857577812 */ /* 0x000fe400078ec0ff */
[----:B------:R-:W-:Y:S02]  /*94e0*/  LOP3.LUT R31, R48, 0xffffe000, RZ, 0xc0, !PT ;  /* 0xffffe000301f7812 */ /* 0x000fe400078ec0ff */
[----:B------:R-:W-:Y:S01]  /*94f0*/  LOP3.LUT R30, R49, 0xffffe000, RZ, 0xc0, !PT ;  /* 0xffffe000311e7812 */ /* 0x000fe200078ec0ff */
[----:B-1----:R1:W-:Y:S01]  /*9500*/  SYNCS.ARRIVE.TRANS64.RED.A1T0 RZ, [R87+URZ], RZ ;  /* 0x000000ff57ff79a7 */ /* 0x0023e200081004ff */
[----:B------:R-:W-:Y:S02]  /*9510*/  LOP3.LUT R33, R50, 0xffffe000, RZ, 0xc0, !PT ;  /* 0xffffe00032217812 */ /* 0x000fe400078ec0ff */
[----:B------:R-:W-:Y:S02]  /*9520*/  LOP3.LUT R32, R51, 0xffffe000, RZ, 0xc0, !PT ;  /* 0xffffe00033207812 */ /* 0x000fe400078ec0ff */
[----:B------:R-:W-:Y:S02]  /*9530*/  LOP3.LUT R35, R44, 0xffffe000, RZ, 0xc0, !PT ;  /* 0xffffe0002c237812 */ /* 0x000fe400078ec0ff */
[----:B------:R-:W-:Y:S02]  /*9540*/  LOP3.LUT R34, R45, 0xffffe000, RZ, 0xc0, !PT ;  /* 0xffffe0002d227812 */ /* 0x000fe400078ec0ff */
[----:B------:R-:W-:Y:S02]  /*9550*/  LOP3.LUT R37, R46, 0xffffe000, RZ, 0xc0, !PT ;  /* 0xffffe0002e257812 */ /* 0x000fe400078ec0ff */
[----:B------:R-:W-:Y:S01]  /*9560*/  LOP3.LUT R36, R47, 0xffffe000, RZ, 0xc0, !PT ;  /* 0xffffe0002f247812 */ /* 0x000fe200078ec0ff */
[C---:B------:R-:W-:Y:S01]  /*9570*/  FMUL R4, R24.reuse, R4 ;  /* 0x0000000418047220 */ /* 0x040fe20000400000 */
[C---:B------:R-:W-:Y:S01]  /*9580*/  FMUL R5, R24.reuse, R5 ;  /* 0x0000000518057220 */ /* 0x040fe20000400000 */
[C---:B------:R-:W-:Y:S01]  /*9590*/  FMUL R6, R24.reuse, R6 ;  /* 0x0000000618067220 */ /* 0x040fe20000400000 */
[C---:B------:R-:W-:Y:S01]  /*95a0*/  FMUL R7, R24.reuse, R7 ;  /* 0x0000000718077220 */ /* 0x040fe20000400000 */
[C---:B------:R-:W-:Y:S01]  /*95b0*/  FFMA R4, R27.reuse, R0, R4 ;  /* 0x000000001b047223 */ /* 0x040fe20000000004 */
[C---:B------:R-:W-:Y:S01]  /*95c0*/  FFMA R5, R27.reuse, R2, R5 ;  /* 0x000000021b057223 */ /* 0x040fe20000000005 */
[C---:B------:R-:W-:Y:S01]  /*95d0*/  FFMA R6, R27.reuse, R3, R6 ;  /* 0x000000031b067223 */ /* 0x040fe20000000006 */
[C---:B------:R-:W-:Y:S01]  /*95e0*/  FFMA R7, R27.reuse, R20, R7 ;  /* 0x000000141b077223 */ /* 0x040fe20000000007 */
[C---:B------:R-:W-:Y:S01]  /*95f0*/  FMUL R8, R24.reuse, R8 ;  /* 0x0000000818087220 */ /* 0x040fe20000400000 */
[C---:B------:R-:W-:Y:S01]  /*9600*/  FMUL R9, R24.reuse, R9 ;  /* 0x0000000918097220 */ /* 0x040fe20000400000 */
[C---:B------:R-:W-:Y:S01]  /*9610*/  FMUL R10, R24.reuse, R10 ;  /* 0x0000000a180a7220 */ /* 0x040fe20000400000 */
[C---:B------:R-:W-:Y:S01]  /*9620*/  FMUL R11, R24.reuse, R11 ;  /* 0x0000000b180b7220 */ /* 0x040fe20000400000 */
[----:B------:R-:W-:Y:S01]  /*9630*/  F2FP.TF32.F32.PACK_B R4, R4 ;  /* 0x00000004ff04723e */ /* 0x000fe200024050ff */
[C---:B------:R-:W-:Y:S01]  /*9640*/  FFMA R8, R27.reuse, R21, R8 ;  /* 0x000000151b087223 */ /* 0x040fe20000000008 */
[----:B------:R-:W-:Y:S01]  /*9650*/  F2FP.TF32.F32.PACK_B R5, R5 ;  /* 0x00000005ff05723e */ /* 0x000fe200024050ff */
[C---:B------:R-:W-:Y:S01]  /*9660*/  FFMA R9, R27.reuse, R26, R9 ;  /* 0x0000001a1b097223 */ /* 0x040fe20000000009 */
[----:B------:R-:W-:Y:S01]  /*9670*/  F2FP.TF32.F32.PACK_B R6, R6 ;  /* 0x00000006ff06723e */ /* 0x000fe200024050ff */
[C---:B------:R-:W-:Y:S01]  /*9680*/  FFMA R10, R27.reuse, R29, R10 ;  /* 0x0000001d1b0a7223 */ /* 0x040fe2000000000a */
[----:B------:R-:W-:Y:S01]  /*9690*/  F2FP.TF32.F32.PACK_B R7, R7 ;  /* 0x00000007ff07723e */ /* 0x000fe200024050ff */
[C---:B------:R-:W-:Y:S01]  /*96a0*/  FFMA R11, R27.reuse, R28, R11 ;  /* 0x0000001c1b0b7223 */ /* 0x040fe2000000000b */
[C---:B------:R-:W-:Y:S01]  /*96b0*/  FMUL R12, R24.reuse, R12 ;  /* 0x0000000c180c7220 */ /* 0x040fe20000400000 */
[----:B------:R-:W-:Y:S01]  /*96c0*/  F2FP.TF32.F32.PACK_B R8, R8 ;  /* 0x00000008ff08723e */ /* 0x000fe200024050ff */
[C---:B------:R-:W-:Y:S01]  /*96d0*/  FMUL R13, R24.reuse, R13 ;  /* 0x0000000d180d7220 */ /* 0x040fe20000400000 */
[----:B------:R1:W-:Y:S01]  /*96e0*/  STS.128 [R73+0x6000], R4 ;  /* 0x0060000449007388 */ /* 0x0003e20000000c00 */
        /* <DEDUP_REMOVED lines=8> */
[C---:B------:R-:W-:Y:S01]  /*9770*/  FFMA R15, R27.reuse, R32, R15 ;  /* 0x000000201b0f7223 */ /* 0x040fe2000000000f */
[C---:B------:R-:W-:Y:S01]  /*9780*/  FMUL R16, R24.reuse, R16 ;  /* 0x0000001018107220 */ /* 0x040fe20000400000 */
[----:B------:R-:W-:Y:S01]  /*9790*/  F2FP.TF32.F32.PACK_B R12, R12 ;  /* 0x0000000cff0c723e */ /* 0x000fe200024050ff */
[----:B------:R1:W-:Y:S01]  /*97a0*/  STS.128 [R72+0x6010], R8 ;  /* 0x0060100848007388 */ /* 0x0003e20000000c00 */
[C---:B------:R-:W-:Y:S01]  /*97b0*/  FMUL R17, R24.reuse, R17 ;  /* 0x0000001118117220 */ /* 0x040fe20000400000 */
[C---:B------:R-:W-:Y:S01]  /*97c0*/  FMUL R18, R24.reuse, R18 ;  /* 0x0000001218127220 */ /* 0x040fe20000400000 */
[----:B------:R-:W-:Y:S01]  /*97d0*/  FMUL R19, R24, R19 ;  /* 0x0000001318137220 */ /* 0x000fe20000400000 */
[----:B------:R-:W-:Y:S01]  /*97e0*/  F2FP.TF32.F32.PACK_B R13, R13 ;  /* 0x0000000dff0d723e */ /* 0x000fe200024050ff */
[C---:B------:R-:W-:Y:S01]  /*97f0*/  FFMA R16, R27.reuse, R35, R16 ;  /* 0x000000231b107223 */ /* 0x040fe20000000010 */
[----:B------:R-:W-:Y:S01]  /*9800*/  F2FP.TF32.F32.PACK_B R14, R14 ;  /* 0x0000000eff0e723e */ /* 0x000fe200024050ff */
[C---:B------:R-:W-:Y:S01]  /*9810*/  FFMA R17, R27.reuse, R34, R17 ;  /* 0x000000221b117223 */ /* 0x040fe20000000011 */
[----:B------:R-:W-:Y:S01]  /*9820*/  F2FP.TF32.F32.PACK_B R15, R15 ;  /* 0x0000000fff0f723e */ /* 0x000fe200024050ff */
[C---:B------:R-:W-:Y:S01]  /*9830*/  FFMA R18, R27.reuse, R37, R18 ;  /* 0x000000251b127223 */ /* 0x040fe20000000012 */
[----:B------:R-:W-:Y:S01]  /*9840*/  FFMA R19, R27, R36, R19 ;  /* 0x000000241b137223 */ /* 0x000fe20000000013 */
[----:B------:R-:W-:Y:S02]  /*9850*/  F2FP.TF32.F32.PACK_B R16, R16 ;  /* 0x00000010ff10723e */ /* 0x000fe400024050ff */
        /* <DEDUP_REMOVED lines=24> */
[----:B--2---:R-:W-:Y:S01]  /*99e0*/  UMOV UR8, UR6 ;  /* 0x0000000600087c82 */ /* 0x004fe20008000000 */
[----:B------:R-:W-:Y:S02]  /*99f0*/  UMOV UR9, UR7 ;  /* 0x0000000700097c82 */ /* 0x000fe40008000000 */
[----:B------:R2:W-:Y:S01]  /*9a00*/  UTMASTG.5D.IM2COL [UR8], [UR4] ;  /* 0x00000008040073b5 */ /* 0x0005e20008060000 */
[----:B------:R0:W-:Y:S01]  /*9a10*/  UTMACMDFLUSH ;  /* 0x00000000000079b7 */ /* 0x0001e20000000000 */
[----:B--2---:R-:W-:Y:S04]  /*9a20*/  DEPBAR.LE SB0, 0x1 ;  /* 0x000080400000791a */ /* 0x004fe80000000000 */
.L_x_144:
[----:B------:R-:W-:Y:S05]  /*9a30*/  BSYNC.RECONVERGENT B0 ;  /* 0x0000000000007941 */ /* 0x000fea0003800200 */
.L_x_143:
[----:B------:R-:W-:Y:S01]  /*9a40*/  BAR.SYNC.DEFER_BLOCKING 0x1, 0x80 ;  /* 0x0042000000007b1d */ /* 0x000fe20000010000 */
[----:B------:R-:W-:Y:S01]  /*9a50*/  UISETP.NE.AND UP0, UPT, UR49, -0x4, UPT ;  /* 0xfffffffc3100788c */ /* 0x000fe2000bf05270 */
[----:B------:R-:W-:Y:S08]  /*9a60*/  IADD3 R0, PT, PT, R22, 0x1, RZ ;  /* 0x0000000116007810 */ /* 0x000ff00007ffe0ff */
[----:B------:R-:W-:Y:S05]  /*9a70*/  BRA.U !UP0, `(.L_x_145) ;  /* 0x0000000108247547 */ /* 0x000fea000b800000 */
[----:B------:R-:W-:Y:S01]  /*9a80*/  ISETP.NE.AND P0, PT, R85, RZ, PT ;  /* 0x000000ff5500720c */ /* 0x000fe20003f05270 */
[----:B------:R-:W-:Y:S01]  /*9a90*/  IMAD.U32 R2, RZ, RZ, UR47 ;  /* 0x0000002fff027e24 */ /* 0x000fe2000f8e00ff */
[----:B------:R-:W-:Y:S04]  /*9aa0*/  UIADD3 UR4, UPT, UPT, UR47, 0x1, URZ ;  /* 0x000000012f047890 */ /* 0x000fe8000fffe0ff */
[----:B------:R-:W-:Y:S04]  /*9ab0*/  UISETP.NE.AND UP0, UPT, UR4, 0x4, UPT ;  /* 0x000000040400788c */ /* 0x000fe8000bf05270 */
[----:B------:R-:W-:Y:S03]  /*9ac0*/  USEL UR47, UR4, URZ, UP0 ;  /* 0x000000ff042f7287 */ /* 0x000fe60008000000 */
[----:B------:R-:W-:Y:S05]  /*9ad0*/  @P0 LEA R2, R2, UR44, 0x3 ;  /* 0x0000002c02020c11 */ /* 0x000fea000f8e18ff */
[----:B------:R-:W-:Y:S05]  /*9ae0*/  @P0 VIADD R2, R2, 0xe0 ;  /* 0x000000e002020836 */ /* 0x000fea0000000000 */
[----:B------:R-:W-:Y:S04]  /*9af0*/  @P0 PRMT R2, R91, 0x654, R2 ;  /* 0x000006545b020816 */ /* 0x000fe80000000002 */
[----:B------:R2:W-:Y:S03]  /*9b00*/  @P0 SYNCS.ARRIVE.TRANS64.RED.A1T0 RZ, [R2+URZ], RZ ;  /* 0x000000ff02ff09a7 */ /* 0x0005e600081004ff */
.L_x_145:
[----:B------:R-:W-:Y:S01]  /*9b10*/  R2UR UR5, R64 ;  /* 0x00000000400572ca */ /* 0x000fe200000e0000 */
[----:B------:R-:W-:Y:S01]  /*9b20*/  UISETP.NE.AND UP0, UPT, UR58, URZ, UPT ;  /* 0x000000ff3a00728c */ /* 0x000fe2000bf05270 */
[----:B------:R-:W-:Y:S01]  /*9b30*/  R2UR UR4, R65 ;  /* 0x00000000410472ca */ /* 0x000fe200000e0000 */
[----:B------:R-:W-:Y:S01]  /*9b40*/  UIADD3 UR49, UPT, UPT, UR49, 0x4, URZ ;  /* 0x0000000431317890 */ /* 0x000fe2000fffe0ff */
[----:B------:R-:W-:Y:S01]  /*9b50*/  ISETP.NE.AND P0, PT, R0, 0x2, PT ;  /* 0x000000020000780c */ /* 0x000fe20003f05270 */
[----:B------:R-:W-:Y:S01]  /*9b60*/  UMOV UR48, UR59 ;  /* 0x0000003b00307c82 */ /* 0x000fe20008000000 */
[----:B------:R-:W-:Y:S02]  /*9b70*/  LOP3.LUT R68, R68, 0x1, RZ, 0x3c, !PT ;  /* 0x0000000144447812 */ /* 0x000fe400078e3cff */
[----:B--2---:R-:W-:Y:S02]  /*9b80*/  SEL R2, RZ, 0x1, P0 ;  /* 0x00000001ff027807 */ /* 0x004fe40000000000 */
[----:B------:R-:W-:Y:S02]  /*9b90*/  SEL R22, R0, RZ, P0 ;  /* 0x000000ff00167207 */ /* 0x000fe40000000000 */
[----:B------:R-:W-:Y:S01]  /*9ba0*/  LOP3.LUT R69, R69, R2, RZ, 0x3c, !PT ;  /* 0x0000000245457212 */ /* 0x000fe200078e3cff */
[----:B------:R-:W-:Y:S02]  /*9bb0*/  UIADD3 UR19, UPT, UPT, UR36, UR5, URZ ;  /* 0x0000000524137290 */ /* 0x000fe4000fffe0ff */
[----:B------:R-:W-:Y:S01]  /*9bc0*/  UIADD3 UR45, UPT, UPT, UR37, UR4, URZ ;  /* 0x00000004252d7290 */ /* 0x000fe2000fffe0ff */
[----:B------:R-:W-:Y:S11]  /*9bd0*/  BRA.U UP0, `(.L_x_146) ;  /* 0xffffffc9001c7547 */ /* 0x000ff6000b83ffff */
[----:B------:R-:W-:-:S13]  /*9be0*/  R2UR UR4, R66 ;  /* 0x00000000420472ca */ /* 0x000fda00000e0000 */
[----:B------:R-:W-:-:S09]  /*9bf0*/  UISETP.NE.AND UP0, UPT, UR4, URZ, UPT ;  /* 0x000000ff0400728c */ /* 0x000fd2000bf05270 */
[----:B------:R-:W-:Y:S05]  /*9c00*/  BRA.U !UP0, `(.L_x_147) ;  /* 0x0000000108487547 */ /* 0x000fea000b800000 */
[----:B------:R-:W2:Y:S02]  /*9c10*/  LDCU.64 UR4, c[0x0][0x990] ;  /* 0x00013200ff0477ac */ /* 0x000ea40008000a00 */
[----:B--2---:R-:W-:-:S04]  /*9c20*/  UISETP.NE.U32.AND UP0, UPT, UR4, URZ, UPT ;  /* 0x000000ff0400728c */ /* 0x004fc8000bf05070 */
[----:B------:R-:W-:-:S09]  /*9c30*/  UISETP.NE.AND.EX UP0, UPT, UR5, URZ, UPT, UP0 ;  /* 0x000000ff0500728c */ /* 0x000fd2000bf05300 */
[----:B------:R-:W-:Y:S05]  /*9c40*/  BRA.U UP0, `(.L_x_148) ;  /* 0x00000001000c7547 */ /* 0x000fea000b800000 */
[----:B------:R-:W-:-:S13]  /*9c50*/  FSETP.NEU.AND P0, PT, R27, RZ, PT ;  /* 0x000000ff1b00720b */ /* 0x000fda0003f0d000 */
[----:B------:R-:W-:Y:S05]  /*9c60*/  @!P0 EXIT ;  /* 0x000000000000894d */ /* 0x000fea0003800000 */
[----:B------:R-:W-:Y:S05]  /*9c70*/  BRA `(.L_x_147) ;  /* 0x00000000002c7947 */ /* 0x000fea0003800000 */
.L_x_148:
[----:B------:R-:W-:Y:S01]  /*9c80*/  ISETP.NE.AND P0, PT, R84, RZ, PT ;  /* 0x000000ff5400720c */ /* 0x000fe20003f05270 */
[----:B------:R-:W-:-:S12]  /*9c90*/  BSSY.RECONVERGENT B0, `(.L_x_147) ;  /* 0x0000009000007945 */ /* 0x000fd80003800200 */
[----:B------:R-:W-:Y:S05]  /*9ca0*/  @P0 BRA `(.L_x_149) ;  /* 0x0000000000140947 */ /* 0x000fea0003800000 */
[----:B------:R-:W2:Y:S02]  /*9cb0*/  LDCU.64 UR4, c[0x0][0x988] ;  /* 0x00013100ff0477ac */ /* 0x000ea40008000a00 */
[----:B--2---:R-:W-:-:S04]  /*9cc0*/  ISETP.NE.U32.AND P0, PT, RZ, UR4, PT ;  /* 0x00000004ff007c0c */ /* 0x004fc8000bf05070 */
[----:B------:R-:W-:-:S13]  /*9cd0*/  ISETP.NE.AND.EX P0, PT, RZ, UR5, PT, P0 ;  /* 0x00000005ff007c0c */ /* 0x000fda000bf05300 */
[----:B------:R-:W-:Y:S05]  /*9ce0*/  @!P0 EXIT ;  /* 0x000000000000894d */ /* 0x000fea0003800000 */
[----:B------:R-:W-:Y:S05]  /*9cf0*/  BRA `(.L_x_150) ;  /* 0x0000000000087947 */ /* 0x000fea0003800000 */
.L_x_149:
[----:B------:R-:W-:-:S13]  /*9d00*/  FSETP.NEU.AND P0, PT, R27, RZ, PT ;  /* 0x000000ff1b00720b */ /* 0x000fda0003f0d000 */
[----:B------:R-:W-:Y:S05]  /*9d10*/  @!P0 EXIT ;  /* 0x000000000000894d */ /* 0x000fea0003800000 */
.L_x_150:
[----:B------:R-:W-:Y:S05]  /*9d20*/  BSYNC.RECONVERGENT B0 ;  /* 0x0000000000007941 */ /* 0x000fea0003800200 */
.L_x_147:
[----:B------:R-:W2:Y:S01]  /*9d30*/  S2UR UR5, SR_CgaCtaId ;  /* 0x00000000000579c3 */ /* 0x000ea20000008800 */
[----:B------:R-:W-:Y:S01]  /*9d40*/  ULEA UR4, UR47, UR44, 0x3 ;  /* 0x0000002c2f047291 */ /* 0x000fe2000f8e18ff */
[----:B------:R-:W-:-:S04]  /*9d50*/  DEPBAR.LE SB0, 0x0 ;  /* 0x000080000000791a */ /* 0x000fc80000000000 */
[----:B------:R-:W-:-:S04]  /*9d60*/  UIADD3 UR4, UPT, UPT, UR4, 0xe0, URZ ;  /* 0x000000e004047890 */ /* 0x000fc8000fffe0ff */
[----:B--2---:R-:W-:-:S09]  /*9d70*/  UPRMT UR4, UR5, 0x654, UR4 ;  /* 0x0000065405047896 */ /* 0x004fd20008000004 */
[----:B------:R-:W-:Y:S01]  /*9d80*/  SYNCS.ARRIVE.TRANS64.RED.A1T0 RZ, [UR4], RZ ;  /* 0x000000ffffff79a7 */ /* 0x000fe20008100404 */
[----:B------:R-:W-:Y:S05]  /*9d90*/  EXIT ;  /* 0x000000000000794d */ /* 0x000fea0003800000 */
.L_x_25:
[----:B------:R-:W-:Y:S07]  /*9da0*/  MOV R0, UR9 ;  /* 0x0000000900007c02 */ /* 0x000fee0008000f00 */
.L_x_151:
[----:B--2---:R2:W3:Y:S02]  /*9db0*/  SYNCS.PHASECHK.TRANS64.TRYWAIT P0, [R0+URZ+0x60], R5 ;  /* 0x00006005000075a7 */ /* 0x0044e400080011ff */
[----:B---3--:R-:W-:Y:S05]  /*9dc0*/  @!P0 NANOSLEEP.SYNCS 0x989680 ;  /* 0x009896800000895d */ /* 0x008fea0003900000 */
[----:B------:R-:W3:Y:S02]  /*9dd0*/  @!P0 SYNCS.PHASECHK.TRANS64 P0, [R0+URZ+0x60], R5 ;  /* 0x00006005000085a7 */ /* 0x000ee400080010ff */
[----:B---3--:R-:W-:Y:S05]  /*9de0*/  @!P0 BRA `(.L_x_151) ;  /* 0xfffffffc00f08947 */ /* 0x008fea000383ffff */
[----:B------:R-:W-:Y:S05]  /*9df0*/  BRA `(.L_x_24) ;  /* 0xffffff7c00c07947 */ /* 0x000fea000383ffff */
.L_x_32:
[----:B------:R-:W-:Y:S07]  /*9e00*/  MOV R0, UR9 ;  /* 0x0000000900007c02 */ /* 0x000fee0008000f00 */
.L_x_152:
[----:B-1----:R1:W2:Y:S02]  /*9e10*/  SYNCS.PHASECHK.TRANS64.TRYWAIT P0, [R0+URZ+0x60], R5 ;  /* 0x00006005000075a7 */ /* 0x0022a400080011ff */
[----:B--2---:R-:W-:Y:S05]  /*9e20*/  @!P0 NANOSLEEP.SYNCS 0x989680 ;  /* 0x009896800000895d */ /* 0x004fea0003900000 */
[----:B------:R-:W2:Y:S02]  /*9e30*/  @!P0 SYNCS.PHASECHK.TRANS64 P0, [R0+URZ+0x60], R5 ;  /* 0x00006005000085a7 */ /* 0x000ea400080010ff */
[----:B--2---:R-:W-:Y:S05]  /*9e40*/  @!P0 BRA `(.L_x_152) ;  /* 0xfffffffc00f08947 */ /* 0x004fea000383ffff */
[----:B------:R-:W-:Y:S05]  /*9e50*/  BRA `(.L_x_31) ;  /* 0xffffff8400607947 */ /* 0x000fea000383ffff */
.L_x_37:
[----:B-1----:R-:W-:-:S07]  /*9e60*/  MOV R0, UR36 ;  /* 0x0000002400007c02 */ /* 0x002fce0008000f00 */
.L_x_153:
[----:B-1----:R1:W2:Y:S02]  /*9e70*/  SYNCS.PHASECHK.TRANS64.TRYWAIT P0, [R0+URZ+0x110], R3 ;  /* 0x00011003000075a7 */ /* 0x0022a400080011ff */
[----:B--2---:R-:W-:Y:S05]  /*9e80*/  @!P0 NANOSLEEP.SYNCS 0x989680 ;  /* 0x009896800000895d */ /* 0x004fea0003900000 */
[----:B------:R-:W2:Y:S02]  /*9e90*/  @!P0 SYNCS.PHASECHK.TRANS64 P0, [R0+URZ+0x110], R3 ;  /* 0x00011003000085a7 */ /* 0x000ea400080010ff */
[----:B--2---:R-:W-:Y:S05]  /*9ea0*/  @!P0 BRA `(.L_x_153) ;  /* 0xfffffffc00f08947 */ /* 0x004fea000383ffff */
[----:B------:R-:W-:Y:S05]  /*9eb0*/  BRA `(.L_x_154) ;  /* 0xffffff8800407947 */ /* 0x000fea000383ffff */
.L_x_41:
[----:B------:R-:W-:-:S07]  /*9ec0*/  MOV R0, UR4 ;  /* 0x0000000400007c02 */ /* 0x000fce0008000f00 */
.L_x_155:
[----:B-1----:R1:W2:Y:S02]  /*9ed0*/  SYNCS.PHASECHK.TRANS64.TRYWAIT P0, [R0+URZ], R3 ;  /* 0x00000003000075a7 */ /* 0x0022a400080011ff */
[----:B--2---:R-:W-:Y:S05]  /*9ee0*/  @!P0 NANOSLEEP.SYNCS 0x989680 ;  /* 0x009896800000895d */ /* 0x004fea0003900000 */
[----:B------:R-:W2:Y:S02]  /*9ef0*/  @!P0 SYNCS.PHASECHK.TRANS64 P0, [R0+URZ], R3 ;  /* 0x00000003000085a7 */ /* 0x000ea400080010ff */
[----:B--2---:R-:W-:Y:S05]  /*9f00*/  @!P0 BRA `(.L_x_155) ;  /* 0xfffffffc00f08947 */ /* 0x004fea000383ffff */
[----:B------:R-:W-:Y:S05]  /*9f10*/  BRA `(.L_x_156) ;  /* 0xffffff8c00d87947 */ /* 0x000fea000383ffff */
.L_x_42:
[----:B------:R-:W-:-:S07]  /*9f20*/  MOV R0, UR5 ;  /* 0x0000000500007c02 */ /* 0x000fce0008000f00 */
.L_x_157:
[----:B-1----:R1:W2:Y:S02]  /*9f30*/  SYNCS.PHASECHK.TRANS64.TRYWAIT P0, [R0+URZ], R3 ;  /* 0x00000003000075a7 */ /* 0x0022a400080011ff */
[----:B--2---:R-:W-:Y:S05]  /*9f40*/  @!P0 NANOSLEEP.SYNCS 0x989680 ;  /* 0x009896800000895d */ /* 0x004fea0003900000 */
[----:B------:R-:W2:Y:S02]  /*9f50*/  @!P0 SYNCS.PHASECHK.TRANS64 P0, [R0+URZ], R3 ;  /* 0x00000003000085a7 */ /* 0x000ea400080010ff */
[----:B--2---:R-:W-:Y:S05]  /*9f60*/  @!P0 BRA `(.L_x_157) ;  /* 0xfffffffc00f08947 */ /* 0x004fea000383ffff */
[----:B------:R-:W-:Y:S05]  /*9f70*/  BRA `(.L_x_158) ;  /* 0xffffff8c00e87947 */ /* 0x000fea000383ffff */
.L_x_43:
[----:B------:R-:W-:-:S07]  /*9f80*/  MOV R0, UR5 ;  /* 0x0000000500007c02 */ /* 0x000fce0008000f00 */
.L_x_159:
[----:B-1----:R1:W2:Y:S02]  /*9f90*/  SYNCS.PHASECHK.TRANS64.TRYWAIT P0, [R0+URZ], R3 ;  /* 0x00000003000075a7 */ /* 0x0022a400080011ff */
[----:B--2---:R-:W-:Y:S05]  /*9fa0*/  @!P0 NANOSLEEP.SYNCS 0x989680 ;  /* 0x009896800000895d */ /* 0x004fea0003900000 */
[----:B------:R-:W2:Y:S02]  /*9fb0*/  @!P0 SYNCS.PHASECHK.TRANS64 P0, [R0+URZ], R3 ;  /* 0x00000003000085a7 */ /* 0x000ea400080010ff */
[----:B--2---:R-:W-:Y:S05]  /*9fc0*/  @!P0 BRA `(.L_x_159) ;  /* 0xfffffffc00f08947 */ /* 0x004fea000383ffff */
[----:B------:R-:W-:Y:S05]  /*9fd0*/  BRA `(.L_x_160) ;  /* 0xffffff8c00f87947 */ /* 0x000fea000383ffff */
.L_x_44:
[----:B------:R-:W-:-:S07]  /*9fe0*/  MOV R0, UR5 ;  /* 0x0000000500007c02 */ /* 0x000fce0008000f00 */
.L_x_161:
[----:B-1----:R1:W2:Y:S02]  /*9ff0*/  SYNCS.PHASECHK.TRANS64.TRYWAIT P0, [R0+URZ], R3 ;  /* 0x00000003000075a7 */ /* 0x0022a400080011ff */
[----:B--2---:R-:W-:Y:S05]  /*a000*/  @!P0 NANOSLEEP.SYNCS 0x989680 ;  /* 0x009896800000895d */ /* 0x004fea0003900000 */
[----:B------:R-:W2:Y:S02]  /*a010*/  @!P0 SYNCS.PHASECHK.TRANS64 P0, [R0+URZ], R3 ;  /* 0x00000003000085a7 */ /* 0x000ea400080010ff */
[----:B--2---:R-:W-:Y:S05]  /*a020*/  @!P0 BRA `(.L_x_161) ;  /* 0xfffffffc00f08947 */ /* 0x004fea000383ffff */
[----:B------:R-:W-:Y:S05]  /*a030*/  BRA `(.L_x_162) ;  /* 0xffffff9000087947 */ /* 0x000fea000383ffff */
.L_x_45:
[----:B------:R-:W-:-:S07]  /*a040*/  MOV R0, UR5 ;  /* 0x0000000500007c02 */ /* 0x000fce0008000f00 */
.L_x_163:
[----:B-1----:R1:W2:Y:S02]  /*a050*/  SYNCS.PHASECHK.TRANS64.TRYWAIT P0, [R0+URZ], R3 ;  /* 0x00000003000075a7 */ /* 0x0022a400080011ff */
[----:B--2---:R-:W-:Y:S05]  /*a060*/  @!P0 NANOSLEEP.SYNCS 0x989680 ;  /* 0x009896800000895d */ /* 0x004fea0003900000 */
[----:B------:R-:W2:Y:S02]  /*a070*/  @!P0 SYNCS.PHASECHK.TRANS64 P0, [R0+URZ], R3 ;  /* 0x00000003000085a7 */ /* 0x000ea400080010ff */
[----:B--2---:R-:W-:Y:S05]  /*a080*/  @!P0 BRA `(.L_x_163) ;  /* 0xfffffffc00f08947 */ /* 0x004fea000383ffff */
[----:B------:R-:W-:Y:S05]  /*a090*/  BRA `(.L_x_164) ;  /* 0xffffff9000187947 */ /* 0x000fea000383ffff */
.L_x_46:
[----:B------:R-:W-:-:S07]  /*a0a0*/  MOV R0, UR5 ;  /* 0x0000000500007c02 */ /* 0x000fce0008000f00 */
.L_x_165:
[----:B-1----:R1:W2:Y:S02]  /*a0b0*/  SYNCS.PHASECHK.TRANS64.TRYWAIT P0, [R0+URZ], R3 ;  /* 0x00000003000075a7 */ /* 0x0022a400080011ff */
[----:B--2---:R-:W-:Y:S05]  /*a0c0*/  @!P0 NANOSLEEP.SYNCS 0x989680 ;  /* 0x009896800000895d */ /* 0x004fea0003900000 */
[----:B------:R-:W2:Y:S02]  /*a0d0*/  @!P0 SYNCS.PHASECHK.TRANS64 P0, [R0+URZ], R3 ;  /* 0x00000003000085a7 */ /* 0x000ea400080010ff */
[----:B--2---:R-:W-:Y:S05]  /*a0e0*/  @!P0 BRA `(.L_x_165) ;  /* 0xfffffffc00f08947 */ /* 0x004fea000383ffff */
[----:B------:R-:W-:Y:S05]  /*a0f0*/  BRA `(.L_x_166) ;  /* 0xffffff9000287947 */ /* 0x000fea000383ffff */
.L_x_47:
[----:B------:R-:W-:-:S07]  /*a100*/  MOV R0, UR5 ;  /* 0x0000000500007c02 */ /* 0x000fce0008000f00 */
.L_x_167:
[----:B-1----:R1:W2:Y:S02]  /*a110*/  SYNCS.PHASECHK.TRANS64.TRYWAIT P0, [R0+URZ], R3 ;  /* 0x00000003000075a7 */ /* 0x0022a400080011ff */
[----:B--2---:R-:W-:Y:S05]  /*a120*/  @!P0 NANOSLEEP.SYNCS 0x989680 ;  /* 0x009896800000895d */ /* 0x004fea0003900000 */
[----:B------:R-:W2:Y:S02]  /*a130*/  @!P0 SYNCS.PHASECHK.TRANS64 P0, [R0+URZ], R3 ;  /* 0x00000003000085a7 */ /* 0x000ea400080010ff */
[----:B--2---:R-:W-:Y:S05]  /*a140*/  @!P0 BRA `(.L_x_167) ;  /* 0xfffffffc00f08947 */ /* 0x004fea000383ffff */
[----:B------:R-:W-:Y:S05]  /*a150*/  BRA `(.L_x_168) ;  /* 0xffffff9000387947 */ /* 0x000fea000383ffff */
.L_x_48:
[----:B------:R-:W-:-:S07]  /*a160*/  MOV R0, UR5 ;  /* 0x0000000500007c02 */ /* 0x000fce0008000f00 */
.L_x_169:
[----:B-1----:R1:W2:Y:S02]  /*a170*/  SYNCS.PHASECHK.TRANS64.TRYWAIT P0, [R0+URZ], R3 ;  /* 0x00000003000075a7 */ /* 0x0022a400080011ff */
[----:B--2---:R-:W-:Y:S05]  /*a180*/  @!P0 NANOSLEEP.SYNCS 0x989680 ;  /* 0x009896800000895d */ /* 0x004fea0003900000 */
[----:B------:R-:W2:Y:S02]  /*a190*/  @!P0 SYNCS.PHASECHK.TRANS64 P0, [R0+URZ], R3 ;  /* 0x00000003000085a7 */ /* 0x000ea400080010ff */
[----:B--2---:R-:W-:Y:S05]  /*a1a0*/  @!P0 BRA `(.L_x_169) ;  /* 0xfffffffc00f08947 */ /* 0x004fea000383ffff */
[----:B------:R-:W-:Y:S05]  /*a1b0*/  BRA `(.L_x_170) ;  /* 0xffffff9000487947 */ /* 0x000fea000383ffff */
.L_x_49:
[----:B------:R-:W-:-:S07]  /*a1c0*/  MOV R0, UR5 ;  /* 0x0000000500007c02 */ /* 0x000fce0008000f00 */
.L_x_171:
[----:B-1----:R1:W2:Y:S02]  /*a1d0*/  SYNCS.PHASECHK.TRANS64.TRYWAIT P0, [R0+URZ], R3 ;  /* 0x00000003000075a7 */ /* 0x0022a400080011ff */
[----:B--2---:R-:W-:Y:S05]  /*a1e0*/  @!P0 NANOSLEEP.SYNCS 0x989680 ;  /* 0x009896800000895d */ /* 0x004fea0003900000 */
[----:B------:R-:W2:Y:S02]  /*a1f0*/  @!P0 SYNCS.PHASECHK.TRANS64 P0, [R0+URZ], R3 ;  /* 0x00000003000085a7 */ /* 0x000ea400080010ff */
[----:B--2---:R-:W-:Y:S05]  /*a200*/  @!P0 BRA `(.L_x_171) ;  /* 0xfffffffc00f08947 */ /* 0x004fea000383ffff */
[----:B------:R-:W-:Y:S05]  /*a210*/  BRA `(.L_x_172) ;  /* 0xffffff9000587947 */ /* 0x000fea000383ffff */
.L_x_50:
[----:B------:R-:W-:-:S07]  /*a220*/  MOV R0, UR5 ;  /* 0x0000000500007c02 */ /* 0x000fce0008000f00 */
.L_x_173:
[----:B-1----:R1:W2:Y:S02]  /*a230*/  SYNCS.PHASECHK.TRANS64.TRYWAIT P0, [R0+URZ], R3 ;  /* 0x00000003000075a7 */ /* 0x0022a400080011ff */
[----:B--2---:R-:W-:Y:S05]  /*a240*/  @!P0 NANOSLEEP.SYNCS 0x989680 ;  /* 0x009896800000895d */ /* 0x004fea0003900000 */
[----:B------:R-:W2:Y:S02]  /*a250*/  @!P0 SYNCS.PHASECHK.TRANS64 P0, [R0+URZ], R3 ;  /* 0x00000003000085a7 */ /* 0x000ea400080010ff */
[----:B--2---:R-:W-:Y:S05]  /*a260*/  @!P0 BRA `(.L_x_173) ;  /* 0xfffffffc00f08947 */ /* 0x004fea000383ffff */
[----:B------:R-:W-:Y:S05]  /*a270*/  BRA `(.L_x_174) ;  /* 0xffffff9000687947 */ /* 0x000fea000383ffff */
.L_x_51:
[----:B------:R-:W-:-:S07]  /*a280*/  MOV R0, UR5 ;  /* 0x0000000500007c02 */ /* 0x000fce0008000f00 */
.L_x_175:
[----:B-1----:R1:W2:Y:S02]  /*a290*/  SYNCS.PHASECHK.TRANS64.TRYWAIT P0, [R0+URZ], R3 ;  /* 0x00000003000075a7 */ /* 0x0022a400080011ff */
[----:B--2---:R-:W-:Y:S05]  /*a2a0*/  @!P0 NANOSLEEP.SYNCS 0x989680 ;  /* 0x009896800000895d */ /* 0x004fea0003900000 */
[----:B------:R-:W2:Y:S02]  /*a2b0*/  @!P0 SYNCS.PHASECHK.TRANS64 P0, [R0+URZ], R3 ;  /* 0x00000003000085a7 */ /* 0x000ea400080010ff */
[----:B--2---:R-:W-:Y:S05]  /*a2c0*/  @!P0 BRA `(.L_x_175) ;  /* 0xfffffffc00f08947 */ /* 0x004fea000383ffff */
[----:B------:R-:W-:Y:S05]  /*a2d0*/  BRA `(.L_x_176) ;  /* 0xffffff9000787947 */ /* 0x000fea000383ffff */
.L_x_54:
[----:B------:R-:W-:-:S07]  /*a2e0*/  MOV R4, UR4 ;  /* 0x0000000400047c02 */ /* 0x000fce0008000f00 */
.L_x_177:
[----:B--2---:R2:W3:Y:S02]  /*a2f0*/  SYNCS.PHASECHK.TRANS64.TRYWAIT P1, [R4+URZ+0x118], R7 ;  /* 0x00011807040075a7 */ /* 0x0044e400080211ff */
[----:B---3--:R-:W-:Y:S05]  /*a300*/  @!P1 NANOSLEEP.SYNCS 0x989680 ;  /* 0x009896800000995d */ /* 0x008fea0003900000 */
[----:B------:R-:W3:Y:S02]  /*a310*/  @!P1 SYNCS.PHASECHK.TRANS64 P1, [R4+URZ+0x118], R7 ;  /* 0x00011807040095a7 */ /* 0x000ee400080210ff */
[----:B---3--:R-:W-:Y:S05]  /*a320*/  @!P1 BRA `(.L_x_177) ;  /* 0xfffffffc00f09947 */ /* 0x008fea000383ffff */
[----:B------:R-:W-:Y:S05]  /*a330*/  BRA `(.L_x_178) ;  /* 0xffffff9000e87947 */ /* 0x000fea000383ffff */
.L_x_55:
[----:B--2---:R-:W-:-:S07]  /*a340*/  MOV R4, UR4 ;  /* 0x0000000400047c02 */ /* 0x004fce0008000f00 */
.L_x_179:
[----:B--2---:R2:W3:Y:S02]  /*a350*/  SYNCS.PHASECHK.TRANS64.TRYWAIT P1, [R4+URZ+0x110], R5 ;  /* 0x00011005040075a7 */ /* 0x0044e400080211ff */
[----:B---3--:R-:W-:Y:S05]  /*a360*/  @!P1 NANOSLEEP.SYNCS 0x989680 ;  /* 0x009896800000995d */ /* 0x008fea0003900000 */
[----:B------:R-:W3:Y:S02]  /*a370*/  @!P1 SYNCS.PHASECHK.TRANS64 P1, [R4+URZ+0x110], R5 ;  /* 0x00011005040095a7 */ /* 0x000ee400080210ff */
[----:B---3--:R-:W-:Y:S05]  /*a380*/  @!P1 BRA `(.L_x_179) ;  /* 0xfffffffc00f09947 */ /* 0x008fea000383ffff */
[----:B------:R-:W-:Y:S05]  /*a390*/  BRA `(.L_x_180) ;  /* 0xffffff9000f07947 */ /* 0x000fea000383ffff */
.L_x_65:
[----:B--2---:R-:W-:-:S04]  /*a3a0*/  MOV R5, UR5 ;  /* 0x0000000500057c02 */ /* 0x004fc80008000f00 */
[----:B------:R2:W3:Y:S03]  /*a3b0*/  SYNCS.PHASECHK.TRANS64.TRYWAIT P0, [R5+URZ+0x8], R6 ;  /* 0x00000806050075a7 */ /* 0x0004e600080011ff */
[----:B---3--:R-:W-:Y:S05]  /*a3c0*/  @!P0 NANOSLEEP.SYNCS 0x989680 ;  /* 0x009896800000895d */ /* 0x008fea0003900000 */
[----:B------:R-:W3:Y:S02]  /*a3d0*/  @!P0 SYNCS.PHASECHK.TRANS64 P0, [R5+URZ+0x8], R6 ;  /* 0x00000806050085a7 */ /* 0x000ee400080010ff */
[----:B---3--:R-:W-:Y:S05]  /*a3e0*/  @!P0 BRA `(.L_x_65) ;  /* 0xfffffffc00ec8947 */ /* 0x008fea000383ffff */
[----:B------:R-:W-:Y:S05]  /*a3f0*/  BRA `(.L_x_64) ;  /* 0xffffff9400bc7947 */ /* 0x000fea000383ffff */
.L_x_67:
[----:B------:R-:W-:Y:S01]  /*a400*/  BSSY B0, `(.L_x_181) ;  /* 0x0000006000007945 */ /* 0x000fe20003800000 */
[----:B------:R-:W-:-:S07]  /*a410*/  MOV R15, 0xffffffff ;  /* 0xffffffff000f7802 */ /* 0x000fce0000000f00 */
[----:B-12--5:R-:W-:Y:S05]  /*a420*/  WARPSYNC.COLLECTIVE R15, `(.L_x_182) ;  /* 0x000000000f0c7348 */ /* 0x026fea0003c00000 */
[----:B------:R-:W-:Y:S02]  /*a430*/  ELECT P6, UR79, PT ;  /* 0x00000000004f782f */ /* 0x000fe400038c0000 */
[----:B------:R-:W-:Y:S01]  /*a440*/  MOV R14, UR79 ;  /* 0x0000004f000e7c02 */ /* 0x000fe20008000f00 */
[----:B-12--5:R-:W-:Y:S10]  /*a450*/  ENDCOLLECTIVE ;  /* 0x000000000000791b */ /* 0x026ff40003800000 */
.L_x_182:
[----:B------:R-:W-:Y:S05]  /*a460*/  BSYNC B0 ;  /* 0x0000000000007941 */ /* 0x000fea0003800000 */
.L_x_181:
[----:B------:R-:W-:Y:S01]  /*a470*/  PLOP3.LUT P0, PT, P6, PT, PT, 0x80, 0x8 ;  /* 0x000000000008781c */ /* 0x000fe2000370f070 */
[----:B------:R-:W-:-:S12]  /*a480*/  BRA `(.L_x_183) ;  /* 0xffffff9400e87947 */ /* 0x000fd8000383ffff */
.L_x_69:
[----:B--2---:R-:W-:-:S04]  /*a490*/  MOV R3, UR5 ;  /* 0x0000000500037c02 */ /* 0x004fc80008000f00 */
[----:B------:R2:W3:Y:S03]  /*a4a0*/  SYNCS.PHASECHK.TRANS64.TRYWAIT P0, [R3+URZ+0x8], R4 ;  /* 0x00000804030075a7 */ /* 0x0004e600080011ff */
[----:B---3--:R-:W-:Y:S05]  /*a4b0*/  @!P0 NANOSLEEP.SYNCS 0x989680 ;  /* 0x009896800000895d */ /* 0x008fea0003900000 */
[----:B------:R-:W3:Y:S02]  /*a4c0*/  @!P0 SYNCS.PHASECHK.TRANS64 P0, [R3+URZ+0x8], R4 ;  /* 0x00000804030085a7 */ /* 0x000ee400080010ff */
[----:B---3--:R-:W-:Y:S05]  /*a4d0*/  @!P0 BRA `(.L_x_69) ;  /* 0xfffffffc00ec8947 */ /* 0x008fea000383ffff */
[----:B------:R-:W-:Y:S05]  /*a4e0*/  BRA `(.L_x_68) ;  /* 0xffffff9400ec7947 */ /* 0x000fea000383ffff */
.L_x_70:
[----:B------:R-:W-:-:S07]  /*a4f0*/  MOV R4, UR20 ;  /* 0x0000001400047c02 */ /* 0x000fce0008000f00 */
.L_x_184:
[----:B-1----:R1:W2:Y:S02]  /*a500*/  SYNCS.PHASECHK.TRANS64.TRYWAIT P0, [R4+URZ+0x110], R5 ;  /* 0x00011005040075a7 */ /* 0x0022a400080011ff */
[----:B--2---:R-:W-:Y:S05]  /*a510*/  @!P0 NANOSLEEP.SYNCS 0x989680 ;  /* 0x009896800000895d */ /* 0x004fea0003900000 */
[----:B------:R-:W2:Y:S02]  /*a520*/  @!P0 SYNCS.PHASECHK.TRANS64 P0, [R4+URZ+0x110], R5 ;  /* 0x00011005040085a7 */ /* 0x000ea400080010ff */
[----:B--2---:R-:W-:Y:S05]  /*a530*/  @!P0 BRA `(.L_x_184) ;  /* 0xfffffffc00f08947 */ /* 0x004fea000383ffff */
[----:B------:R-:W-:Y:S05]  /*a540*/  BRA `(.L_x_185) ;  /* 0xffffff9800ec7947 */ /* 0x000fea000383ffff */
.L_x_72:
[----:B------:R-:W-:-:S07]  /*a550*/  MOV R4, UR25 ;  /* 0x0000001900047c02 */ /* 0x000fce0008000f00 */
.L_x_186:
[----:B-1----:R1:W2:Y:S02]  /*a560*/  SYNCS.PHASECHK.TRANS64.TRYWAIT P0, [R4+URZ+0x130], R5 ;  /* 0x00013005040075a7 */ /* 0x0022a400080011ff */
[----:B--2---:R-:W-:Y:S05]  /*a570*/  @!P0 NANOSLEEP.SYNCS 0x989680 ;  /* 0x009896800000895d */ /* 0x004fea0003900000 */
[----:B------:R-:W2:Y:S02]  /*a580*/  @!P0 SYNCS.PHASECHK.TRANS64 P0, [R4+URZ+0x130], R5 ;  /* 0x00013005040085a7 */ /* 0x000ea400080010ff */
[----:B--2---:R-:W-:Y:S05]  /*a590*/  @!P0 BRA `(.L_x_186) ;  /* 0xfffffffc00f08947 */ /* 0x004fea000383ffff */
[----:B------:R-:W-:Y:S05]  /*a5a0*/  BRA `(.L_x_71) ;  /* 0xffffff9c000c7947 */ /* 0x000fea000383ffff */
.L_x_76:
[----:B-1----:R-:W-:Y:S07]  /*a5b0*/  MOV R4, UR18 ;  /* 0x0000001200047c02 */ /* 0x002fee0008000f00 */
.L_x_187:
[----:B-1----:R1:W2:Y:S02]  /*a5c0*/  SYNCS.PHASECHK.TRANS64.TRYWAIT P0, [R4+URZ], R7 ;  /* 0x00000007040075a7 */ /* 0x0022a400080011ff */
[----:B--2---:R-:W-:Y:S05]  /*a5d0*/  @!P0 NANOSLEEP.SYNCS 0x989680 ;  /* 0x009896800000895d */ /* 0x004fea0003900000 */
[----:B------:R-:W2:Y:S02]  /*a5e0*/  @!P0 SYNCS.PHASECHK.TRANS64 P0, [R4+URZ], R7 ;  /* 0x00000007040085a7 */ /* 0x000ea400080010ff */
[----:B--2---:R-:W-:Y:S05]  /*a5f0*/  @!P0 BRA `(.L_x_187) ;  /* 0xfffffffc00f08947 */ /* 0x004fea000383ffff */
[----:B------:R-:W-:Y:S05]  /*a600*/  BRA `(.L_x_75) ;  /* 0xffffff9c00307947 */ /* 0x000fea000383ffff */
.L_x_80:
[----:B--2---:R-:W-:-:S07]  /*a610*/  MOV R0, UR4 ;  /* 0x0000000400007c02 */ /* 0x004fce0008000f00 */
.L_x_188:
[----:B-1----:R1:W2:Y:S02]  /*a620*/  SYNCS.PHASECHK.TRANS64.TRYWAIT P0, [R0+URZ], R5 ;  /* 0x00000005000075a7 */ /* 0x0022a400080011ff */
[----:B--2---:R-:W-:Y:S05]  /*a630*/  @!P0 NANOSLEEP.SYNCS 0x989680 ;  /* 0x009896800000895d */ /* 0x004fea0003900000 */
[----:B------:R-:W2:Y:S02]  /*a640*/  @!P0 SYNCS.PHASECHK.TRANS64 P0, [R0+URZ], R5 ;  /* 0x00000005000085a7 */ /* 0x000ea400080010ff */
[----:B--2---:R-:W-:Y:S05]  /*a650*/  @!P0 BRA `(.L_x_188) ;  /* 0xfffffffc00f08947 */ /* 0x004fea000383ffff */
[----:B------:R-:W-:Y:S05]  /*a660*/  BRA `(.L_x_189) ;  /* 0xffffffa000387947 */ /* 0x000fea000383ffff */
.L_x_83:
[----:B------:R-:W-:-:S07]  /*a670*/  MOV R0, UR20 ;  /* 0x0000001400007c02 */ /* 0x000fce0008000f00 */
.L_x_190:
[----:B-1----:R1:W2:Y:S02]  /*a680*/  SYNCS.PHASECHK.TRANS64.TRYWAIT P1, [R0+URZ+0x140], R5 ;  /* 0x00014005000075a7 */ /* 0x0022a400080211ff */
[----:B--2---:R-:W-:Y:S05]  /*a690*/  @!P1 NANOSLEEP.SYNCS 0x989680 ;  /* 0x009896800000995d */ /* 0x004fea0003900000 */
[----:B------:R-:W2:Y:S02]  /*a6a0*/  @!P1 SYNCS.PHASECHK.TRANS64 P1, [R0+URZ+0x140], R5 ;  /* 0x00014005000095a7 */ /* 0x000ea400080210ff */
[----:B--2---:R-:W-:Y:S05]  /*a6b0*/  @!P1 BRA `(.L_x_190) ;  /* 0xfffffffc00f09947 */ /* 0x004fea000383ffff */
[----:B------:R-:W-:Y:S05]  /*a6c0*/  BRA `(.L_x_191) ;  /* 0xffffffa000847947 */ /* 0x000fea000383ffff */
.L_x_88:
[----:B------:R-:W-:Y:S07]  /*a6d0*/  MOV R0, UR42 ;  /* 0x0000002a00007c02 */ /* 0x000fee0008000f00 */
.L_x_192:
[----:B-1----:R1:W2:Y:S02]  /*a6e0*/  SYNCS.PHASECHK.TRANS64.TRYWAIT P0, [R0+URZ+0x110], R5 ;  /* 0x00011005000075a7 */ /* 0x0022a400080011ff */
[----:B--2---:R-:W-:Y:S05]  /*a6f0*/  @!P0 NANOSLEEP.SYNCS 0x989680 ;  /* 0x009896800000895d */ /* 0x004fea0003900000 */
[----:B------:R-:W2:Y:S02]  /*a700*/  @!P0 SYNCS.PHASECHK.TRANS64 P0, [R0+URZ+0x110], R5 ;  /* 0x00011005000085a7 */ /* 0x000ea400080010ff */
[----:B--2---:R-:W-:Y:S05]  /*a710*/  @!P0 BRA `(.L_x_192) ;  /* 0xfffffffc00f08947 */ /* 0x004fea000383ffff */
[----:B------:R-:W-:Y:S05]  /*a720*/  BRA `(.L_x_193) ;  /* 0xffffffa400e07947 */ /* 0x000fea000383ffff */
.L_x_91:
[----:B------:R-:W-:Y:S07]  /*a730*/  MOV R0, UR42 ;  /* 0x0000002a00007c02 */ /* 0x000fee0008000f00 */
.L_x_194:
[----:B-1----:R1:W2:Y:S02]  /*a740*/  SYNCS.PHASECHK.TRANS64.TRYWAIT P2, [R0+URZ+0x108], R11 ;  /* 0x0001080b000075a7 */ /* 0x0022a400080411ff */
[----:B--2---:R-:W-:Y:S05]  /*a750*/  @!P2 NANOSLEEP.SYNCS 0x989680 ;  /* 0x009896800000a95d */ /* 0x004fea0003900000 */
[----:B------:R-:W2:Y:S02]  /*a760*/  @!P2 SYNCS.PHASECHK.TRANS64 P2, [R0+URZ+0x108], R11 ;  /* 0x0001080b0000a5a7 */ /* 0x000ea400080410ff */
[----:B--2---:R-:W-:Y:S05]  /*a770*/  @!P2 BRA `(.L_x_194) ;  /* 0xfffffffc00f0a947 */ /* 0x004fea000383ffff */
[----:B------:R-:W-:Y:S05]  /*a780*/  BRA `(.L_x_90) ;  /* 0xffffffac00447947 */ /* 0x000fea000383ffff */
.L_x_94:
[----:B------:R-:W-:Y:S07]  /*a790*/  MOV R2, UR42 ;  /* 0x0000002a00027c02 */ /* 0x000fee0008000f00 */
.L_x_195:
[----:B-1----:R1:W2:Y:S02]  /*a7a0*/  SYNCS.PHASECHK.TRANS64.TRYWAIT P1, [R2+URZ+0xe0], R9 ;  /* 0x0000e009020075a7 */ /* 0x0022a400080211ff */
[----:B--2---:R-:W-:Y:S05]  /*a7b0*/  @!P1 NANOSLEEP.SYNCS 0x989680 ;  /* 0x009896800000995d */ /* 0x004fea0003900000 */
[----:B------:R-:W2:Y:S02]  /*a7c0*/  @!P1 SYNCS.PHASECHK.TRANS64 P1, [R2+URZ+0xe0], R9 ;  /* 0x0000e009020095a7 */ /* 0x000ea400080210ff */
[----:B--2---:R-:W-:Y:S05]  /*a7d0*/  @!P1 BRA `(.L_x_195) ;  /* 0xfffffffc00f09947 */ /* 0x004fea000383ffff */
[----:B------:R-:W-:Y:S05]  /*a7e0*/  BRA `(.L_x_196) ;  /* 0xffffffac00f87947 */ /* 0x000fea000383ffff */
.L_x_95:
[----:B------:R-:W-:Y:S07]  /*a7f0*/  MOV R2, UR42 ;  /* 0x0000002a00027c02 */ /* 0x000fee0008000f00 */
.L_x_197:
[----:B-1----:R1:W2:Y:S02]  /*a800*/  SYNCS.PHASECHK.TRANS64.TRYWAIT P1, [R2+URZ+0xe8], R9 ;  /* 0x0000e809020075a7 */ /* 0x0022a400080211ff */
[----:B--2---:R-:W-:Y:S05]  /*a810*/  @!P1 NANOSLEEP.SYNCS 0x989680 ;  /* 0x009896800000995d */ /* 0x004fea0003900000 */
[----:B------:R-:W2:Y:S02]  /*a820*/  @!P1 SYNCS.PHASECHK.TRANS64 P1, [R2+URZ+0xe8], R9 ;  /* 0x0000e809020095a7 */ /* 0x000ea400080210ff */
[----:B--2---:R-:W-:Y:S05]  /*a830*/  @!P1 BRA `(.L_x_197) ;  /* 0xfffffffc00f09947 */ /* 0x004fea000383ffff */
[----:B------:R-:W-:Y:S05]  /*a840*/  BRA `(.L_x_198) ;  /* 0xffffffb0005c7947 */ /* 0x000fea000383ffff */
.L_x_96:
[----:B------:R-:W-:Y:S07]  /*a850*/  MOV R2, UR42 ;  /* 0x0000002a00027c02 */ /* 0x000fee0008000f00 */
.L_x_199:
[----:B-1----:R1:W2:Y:S02]  /*a860*/  SYNCS.PHASECHK.TRANS64.TRYWAIT P1, [R2+URZ+0xf0], R9 ;  /* 0x0000f009020075a7 */ /* 0x0022a400080211ff */
[----:B--2---:R-:W-:Y:S05]  /*a870*/  @!P1 NANOSLEEP.SYNCS 0x989680 ;  /* 0x009896800000995d */ /* 0x004fea0003900000 */
[----:B------:R-:W2:Y:S02]  /*a880*/  @!P1 SYNCS.PHASECHK.TRANS64 P1, [R2+URZ+0xf0], R9 ;  /* 0x0000f009020095a7 */ /* 0x000ea400080210ff */
[----:B--2---:R-:W-:Y:S05]  /*a890*/  @!P1 BRA `(.L_x_199) ;  /* 0xfffffffc00f09947 */ /* 0x004fea000383ffff */
[----:B------:R-:W-:Y:S05]  /*a8a0*/  BRA `(.L_x_200) ;  /* 0xffffffb000c47947 */ /* 0x000fea000383ffff */
.L_x_97:
[----:B------:R-:W-:Y:S07]  /*a8b0*/  MOV R0, UR42 ;  /* 0x0000002a00007c02 */ /* 0x000fee0008000f00 */
.L_x_201:
[----:B-1----:R1:W2:Y:S02]  /*a8c0*/  SYNCS.PHASECHK.TRANS64.TRYWAIT P0, [R0+URZ+0xf8], R9 ;  /* 0x0000f809000075a7 */ /* 0x0022a400080011ff */
[----:B--2---:R-:W-:Y:S05]  /*a8d0*/  @!P0 NANOSLEEP.SYNCS 0x989680 ;  /* 0x009896800000895d */ /* 0x004fea0003900000 */
[----:B------:R-:W2:Y:S02]  /*a8e0*/  @!P0 SYNCS.PHASECHK.TRANS64 P0, [R0+URZ+0xf8], R9 ;  /* 0x0000f809000085a7 */ /* 0x000ea400080010ff */
[----:B--2---:R-:W-:Y:S05]  /*a8f0*/  @!P0 BRA `(.L_x_201) ;  /* 0xfffffffc00f08947 */ /* 0x004fea000383ffff */
[----:B------:R-:W-:Y:S05]  /*a900*/  BRA `(.L_x_202) ;  /* 0xffffffb4002c7947 */ /* 0x000fea000383ffff */
.L_x_99:
[----:B------:R-:W-:-:S07]  /*a910*/  MOV R0, UR42 ;  /* 0x0000002a00007c02 */ /* 0x000fce0008000f00 */
.L_x_203:
[----:B-1----:R1:W2:Y:S02]  /*a920*/  SYNCS.PHASECHK.TRANS64.TRYWAIT P0, [R0+URZ+0xe0], R3 ;  /* 0x0000e003000075a7 */ /* 0x0022a400080011ff */
[----:B--2---:R-:W-:Y:S05]  /*a930*/  @!P0 NANOSLEEP.SYNCS 0x989680 ;  /* 0x009896800000895d */ /* 0x004fea0003900000 */
[----:B------:R-:W2:Y:S02]  /*a940*/  @!P0 SYNCS.PHASECHK.TRANS64 P0, [R0+URZ+0xe0], R3 ;  /* 0x0000e003000085a7 */ /* 0x000ea400080010ff */
[----:B--2---:R-:W-:Y:S05]  /*a950*/  @!P0 BRA `(.L_x_203) ;  /* 0xfffffffc00f08947 */ /* 0x004fea000383ffff */
[----:B------:R-:W-:Y:S05]  /*a960*/  BRA `(.L_x_204) ;  /* 0xffffffb400b87947 */ /* 0x000fea000383ffff */
.L_x_100:
[----:B-1----:R-:W-:-:S07]  /*a970*/  MOV R0, UR42 ;  /* 0x0000002a00007c02 */ /* 0x002fce0008000f00 */
.L_x_205:
[----:B-1----:R1:W2:Y:S02]  /*a980*/  SYNCS.PHASECHK.TRANS64.TRYWAIT P0, [R0+URZ+0xe8], R3 ;  /* 0x0000e803000075a7 */ /* 0x0022a400080011ff */
[----:B--2---:R-:W-:Y:S05]  /*a990*/  @!P0 NANOSLEEP.SYNCS 0x989680 ;  /* 0x009896800000895d */ /* 0x004fea0003900000 */
[----:B------:R-:W2:Y:S02]  /*a9a0*/  @!P0 SYNCS.PHASECHK.TRANS64 P0, [R0+URZ+0xe8], R3 ;  /* 0x0000e803000085a7 */ /* 0x000ea400080010ff */
[----:B--2---:R-:W-:Y:S05]  /*a9b0*/  @!P0 BRA `(.L_x_205) ;  /* 0xfffffffc00f08947 */ /* 0x004fea000383ffff */
[----:B------:R-:W-:Y:S05]  /*a9c0*/  BRA `(.L_x_206) ;  /* 0xffffffb400a87947 */ /* 0x000fea000383ffff */
.L_x_101:
[----:B-1----:R-:W-:-:S07]  /*a9d0*/  MOV R0, UR42 ;  /* 0x0000002a00007c02 */ /* 0x002fce0008000f00 */
.L_x_207:
[----:B-1----:R1:W2:Y:S02]  /*a9e0*/  SYNCS.PHASECHK.TRANS64.TRYWAIT P0, [R0+URZ+0xf0], R3 ;  /* 0x0000f003000075a7 */ /* 0x0022a400080011ff */
[----:B--2---:R-:W-:Y:S05]  /*a9f0*/  @!P0 NANOSLEEP.SYNCS 0x989680 ;  /* 0x009896800000895d */ /* 0x004fea0003900000 */
[----:B------:R-:W2:Y:S02]  /*aa00*/  @!P0 SYNCS.PHASECHK.TRANS64 P0, [R0+URZ+0xf0], R3 ;  /* 0x0000f003000085a7 */ /* 0x000ea400080010ff */
[----:B--2---:R-:W-:Y:S05]  /*aa10*/  @!P0 BRA `(.L_x_207) ;  /* 0xfffffffc00f08947 */ /* 0x004fea000383ffff */
[----:B------:R-:W-:Y:S05]  /*aa20*/  BRA `(.L_x_208) ;  /* 0xffffffb400987947 */ /* 0x000fea000383ffff */
.L_x_103:
[----:B------:R-:W-:Y:S07]  /*aa30*/  MOV R0, UR44 ;  /* 0x0000002c00007c02 */ /* 0x000fee0008000f00 */
.L_x_209:
[----:B-1----:R1:W2:Y:S02]  /*aa40*/  SYNCS.PHASECHK.TRANS64.TRYWAIT P0, [R0+URZ+0x110], R3 ;  /* 0x00011003000075a7 */ /* 0x0022a400080011ff */
[----:B--2---:R-:W-:Y:S05]  /*aa50*/  @!P0 NANOSLEEP.SYNCS 0x989680 ;  /* 0x009896800000895d */ /* 0x004fea0003900000 */
[----:B------:R-:W2:Y:S02]  /*aa60*/  @!P0 SYNCS.PHASECHK.TRANS64 P0, [R0+URZ+0x110], R3 ;  /* 0x00011003000085a7 */ /* 0x000ea400080010ff */
[----:B--2---:R-:W-:Y:S05]  /*aa70*/  @!P0 BRA `(.L_x_209) ;  /* 0xfffffffc00f08947 */ /* 0x004fea000383ffff */
[----:B------:R-:W-:Y:S05]  /*aa80*/  BRA `(.L_x_210) ;  /* 0xffffffb8007c7947 */ /* 0x000fea000383ffff */
.L_x_114:
[----:B-1----:R-:W-:Y:S04]  /*aa90*/  MOV R2, UR44 ;  /* 0x0000002c00027c02 */ /* 0x002fe80008000f00 */
[----:B------:R1:W3:Y:S03]  /*aaa0*/  SYNCS.PHASECHK.TRANS64.TRYWAIT P1, [R2+URZ+0xc0], R3 ;  /* 0x0000c003020075a7 */ /* 0x0002e600080211ff */
[----:B---3--:R-:W-:Y:S05]  /*aab0*/  @!P1 NANOSLEEP.SYNCS 0x989680 ;  /* 0x009896800000995d */ /* 0x008fea0003900000 */
[----:B------:R-:W3:Y:S02]  /*aac0*/  @!P1 SYNCS.PHASECHK.TRANS64 P1, [R2+URZ+0xc0], R3 ;  /* 0x0000c003020095a7 */ /* 0x000ee400080210ff */
[----:B---3--:R-:W-:Y:S05]  /*aad0*/  @!P1 BRA `(.L_x_114) ;  /* 0xfffffffc00ec9947 */ /* 0x008fea000383ffff */
[----:B------:R-:W-:Y:S05]  /*aae0*/  BRA `(.L_x_113) ;  /* 0xffffffc8005c7947 */ /* 0x000fea000383ffff */
.L_x_116:
[----:B-1----:R1:W2:Y:S02]  /*aaf0*/  SYNCS.PHASECHK.TRANS64.TRYWAIT P0, [R87+URZ+0x120], R0 ;  /* 0x00012000570075a7 */ /* 0x0022a400080011ff */
[----:B--2---:R-:W-:Y:S05]  /*ab00*/  @!P0 NANOSLEEP.SYNCS 0x989680 ;  /* 0x009896800000895d */ /* 0x004fea0003900000 */
[----:B------:R-:W2:Y:S02]  /*ab10*/  @!P0 SYNCS.PHASECHK.TRANS64 P0, [R87+URZ+0x120], R0 ;  /* 0x00012000570085a7 */ /* 0x000ea400080010ff */
[----:B--2---:R-:W-:Y:S05]  /*ab20*/  @!P0 BRA `(.L_x_116) ;  /* 0xfffffffc00f08947 */ /* 0x004fea000383ffff */
[----:B------:R-:W-:Y:S05]  /*ab30*/  BRA `(.L_x_115) ;  /* 0xffffffc800847947 */ /* 0x000fea000383ffff */
.L_x_125:
[----:B-1----:R1:W2:Y:S02]  /*ab40*/  SYNCS.PHASECHK.TRANS64.TRYWAIT P0, [R3+URZ+0xc0], R0 ;  /* 0x0000c000030075a7 */ /* 0x0022a400080011ff */
[----:B--2---:R-:W-:Y:S05]  /*ab50*/  @!P0 NANOSLEEP.SYNCS 0x989680 ;  /* 0x009896800000895d */ /* 0x004fea0003900000 */
[----:B------:R-:W2:Y:S02]  /*ab60*/  @!P0 SYNCS.PHASECHK.TRANS64 P0, [R3+URZ+0xc0], R0 ;  /* 0x0000c000030085a7 */ /* 0x000ea400080010ff */
[----:B--2---:R-:W-:Y:S05]  /*ab70*/  @!P0 BRA `(.L_x_125) ;  /* 0xfffffffc00f08947 */ /* 0x004fea000383ffff */
[----:B------:R-:W-:Y:S05]  /*ab80*/  BRA `(.L_x_124) ;  /* 0xffffffd000c47947 */ /* 0x000fea000383ffff */
.L_x_133:
[----:B-1----:R1:W4:Y:S02]  /*ab90*/  SYNCS.PHASECHK.TRANS64.TRYWAIT P0, [R40+URZ+0xc0], R5 ;  /* 0x0000c005280075a7 */ /* 0x00232400080011ff */
[----:B----4-:R-:W-:Y:S05]  /*aba0*/  @!P0 NANOSLEEP.SYNCS 0x989680 ;  /* 0x009896800000895d */ /* 0x010fea0003900000 */
[----:B------:R-:W4:Y:S02]  /*abb0*/  @!P0 SYNCS.PHASECHK.TRANS64 P0, [R40+URZ+0xc0], R5 ;  /* 0x0000c005280085a7 */ /* 0x000f2400080010ff */
[----:B----4-:R-:W-:Y:S05]  /*abc0*/  @!P0 BRA `(.L_x_133) ;  /* 0xfffffffc00f08947 */ /* 0x010fea000383ffff */
[----:B------:R-:W-:Y:S05]  /*abd0*/  BRA `(.L_x_132) ;  /* 0xffffffdc00207947 */ /* 0x000fea000383ffff */
.L_x_141:
[----:B-1----:R1:W4:Y:S02]  /*abe0*/  SYNCS.PHASECHK.TRANS64.TRYWAIT P0, [R93+URZ+0xc0], R4 ;  /* 0x0000c0045d0075a7 */ /* 0x00232400080011ff */
[----:B----4-:R-:W-:Y:S05]  /*abf0*/  @!P0 NANOSLEEP.SYNCS 0x989680 ;  /* 0x009896800000895d */ /* 0x010fea0003900000 */
[----:B------:R-:W4:Y:S02]  /*ac00*/  @!P0 SYNCS.PHASECHK.TRANS64 P0, [R93+URZ+0xc0], R4 ;  /* 0x0000c0045d0085a7 */ /* 0x000f2400080010ff */
[----:B----4-:R-:W-:Y:S05]  /*ac10*/  @!P0 BRA `(.L_x_141) ;  /* 0xfffffffc00f08947 */ /* 0x010fea000383ffff */
[----:B------:R-:W-:Y:S05]  /*ac20*/  BRA `(.L_x_140) ;  /* 0xffffffe400787947 */ /* 0x000fea000383ffff */
        .weak           $__internal_0_$__cuda_sm10x_tcgen05_guardrail_trap_col_being_dealloced_not_returned_by_alloc
        .type           $__internal_0_$__cuda_sm10x_tcgen05_guardrail_trap_col_being_dealloced_not_returned_by_alloc,@function
        .size           $__internal_0_$__cuda_sm10x_tcgen05_guardrail_trap_col_being_dealloced_not_returned_by_alloc,($__internal_1_$__cuda_sm10x_tcgen05_guardrail_trap_phase_invalid_during_alloc - $__internal_0_$__cuda_sm10x_tcgen05_guardrail_trap_col_being_dealloced_not_returned_by_alloc)
$__internal_0_$__cuda_sm10x_tcgen05_guardrail_trap_col_being_dealloced_not_returned_by_alloc:
[----:B------:R-:W-:Y:S05]  /*ac30*/  BPT.TRAP 0x1 ;  /* 0x000000040000795c */ /* 0x000fea0000300000 */
[----:B------:R-:W-:-:S04]  /*ac40*/  HFMA2 R3, -RZ, RZ, 0, 0 ;  /* 0x00000000ff037431 */ /* 0x000fc800000001ff */
[----:B------:R-:W-:Y:S05]  /*ac50*/  RET.REL.NODEC R2 `(_ZN7cutlass13device_kernelINS_4conv6kernel13ConvUniversalINS1_16ConvProblemShapeILNS1_8OperatorE0ELi3EEENS1_10collective14CollectiveConvINS1_47MainloopSm100TmaUmmaWarpSpecializedImplicitGemmILS5_0ELi12ELi3ELi1ELi2EN4cute5tupleIJNSA_1CILi2EEENSC_ILi1EEESE_EEEEENSB_IJNSC_ILi128EEESH_NSB_IJNSC_ILi32EEEEEEEEENS_10tfloat32_tESL_NSA_8TiledMMAINSA_8MMA_AtomIJNSA_23SM100_MMA_TF32_2x1SM_SSISL_SL_fLi128ELi128ELNSA_4UMMA5MajorE0ELSQ_0ELNSP_7ScaleInE0ELSR_0EEEEEENSA_6LayoutINSB_IJSE_SE_SE_EEENSB_IJNSC_ILi0EEESW_SW_EEEEENSB_IJNSA_10UnderscoreESZ_SZ_EEEEENS7_6detail27Sm100ImplicitGemmTileTraitsINSA_25SM100_TMA_2SM_LOAD_IM2COLENSA_14ComposedLayoutINSA_7SwizzleILi3ELi4ELi3EEENSA_18smem_ptr_flag_bitsILi32EEENSU_INSB_IJNSC_ILi8EEESI_EEENSB_IJSI_SE_EEEEEEEvEENS13_INSA_18SM100_TMA_2SM_LOADES1E_vEEEENS_8epilogue10collective18CollectiveEpilogueINS1J_23Sm100TmaWarpSpecializedILi4ELi2ELi16ELb1ELb0EEEJNSB_IJNSC_ILi64EEESH_SJ_EEENSB_IJNSU_IS1O_SE_EENSU_INSB_IJNSC_ILi16EEESD_EEENSB_IJSE_S1O_EEEEEEEESL_NSB_IJNSB_IJllllEEESE_SW_EEESL_S1X_NS1J_6fusion15FusionCallbacksIS1N_NS1Y_17LinearCombinationISL_fSL_fLNS_15FloatRoundStyleE2EEES1P_S1V_JEEENSA_5SM1004TMEM4LOAD26SM100_TMEM_LOAD_32dp32b16xENSA_20SM90_TMA_LOAD_IM2COLENS15_INS16_ILi2ELi4ELi3EEES19_NSU_INSB_IJS1A_S1R_EEENSB_IJS1R_SE_EEEEEEENSA_39AutoVectorizingCopyWithAssumedAlignmentILi128EEENSA_21SM90_TMA_STORE_IM2COLES2D_S2F_S2F_EEEvvEEEEvNT_6ParamsE) ;  /* 0xffffff5002e87950 */ /* 0x000fea0003c3ffff */
        .weak           $__internal_1_$__cuda_sm10x_tcgen05_guardrail_trap_phase_invalid_during_alloc
        .type           $__internal_1_$__cuda_sm10x_tcgen05_guardrail_trap_phase_invalid_during_alloc,@function
        .size           $__internal_1_$__cuda_sm10x_tcgen05_guardrail_trap_phase_invalid_during_alloc,($__internal_2_$__cuda_sm10x_tcgen05_guardrail_trap_unallocated_columns_being_dealloced - $__internal_1_$__cuda_sm10x_tcgen05_guardrail_trap_phase_invalid_during_alloc)
$__internal_1_$__cuda_sm10x_tcgen05_guardrail_trap_phase_invalid_during_alloc:
[----:B------:R-:W-:Y:S05]  /*ac60*/  BPT.TRAP 0x1 ;  /* 0x000000040000795c */ /* 0x000fea0000300000 */
[----:B------:R-:W-:-:S04]  /*ac70*/  MOV R5, 0x0 ;  /* 0x0000000000057802 */ /* 0x000fc80000000f00 */
[----:B------:R-:W-:Y:S05]  /*ac80*/  RET.REL.NODEC R4 `(_ZN7cutlass13device_kernelINS_4conv6kernel13ConvUniversalINS1_16ConvProblemShapeILNS1_8OperatorE0ELi3EEENS1_10collective14CollectiveConvINS1_47MainloopSm100TmaUmmaWarpSpecializedImplicitGemmILS5_0ELi12ELi3ELi1ELi2EN4cute5tupleIJNSA_1CILi2EEENSC_ILi1EEESE_EEEEENSB_IJNSC_ILi128EEESH_NSB_IJNSC_ILi32EEEEEEEEENS_10tfloat32_tESL_NSA_8TiledMMAINSA_8MMA_AtomIJNSA_23SM100_MMA_TF32_2x1SM_SSISL_SL_fLi128ELi128ELNSA_4UMMA5MajorE0ELSQ_0ELNSP_7ScaleInE0ELSR_0EEEEEENSA_6LayoutINSB_IJSE_SE_SE_EEENSB_IJNSC_ILi0EEESW_SW_EEEEENSB_IJNSA_10UnderscoreESZ_SZ_EEEEENS7_6detail27Sm100ImplicitGemmTileTraitsINSA_25SM100_TMA_2SM_LOAD_IM2COLENSA_14ComposedLayoutINSA_7SwizzleILi3ELi4ELi3EEENSA_18smem_ptr_flag_bitsILi32EEENSU_INSB_IJNSC_ILi8EEESI_EEENSB_IJSI_SE_EEEEEEEvEENS13_INSA_18SM100_TMA_2SM_LOADES1E_vEEEENS_8epilogue10collective18CollectiveEpilogueINS1J_23Sm100TmaWarpSpecializedILi4ELi2ELi16ELb1ELb0EEEJNSB_IJNSC_ILi64EEESH_SJ_EEENSB_IJNSU_IS1O_SE_EENSU_INSB_IJNSC_ILi16EEESD_EEENSB_IJSE_S1O_EEEEEEEESL_NSB_IJNSB_IJllllEEESE_SW_EEESL_S1X_NS1J_6fusion15FusionCallbacksIS1N_NS1Y_17LinearCombinationISL_fSL_fLNS_15FloatRoundStyleE2EEES1P_S1V_JEEENSA_5SM1004TMEM4LOAD26SM100_TMEM_LOAD_32dp32b16xENSA_20SM90_TMA_LOAD_IM2COLENS15_INS16_ILi2ELi4ELi3EEES19_NSU_INSB_IJS1A_S1R_EEENSB_IJS1R_SE_EEEEEEENSA_39AutoVectorizingCopyWithAssumedAlignmentILi128EEENSA_21SM90_TMA_STORE_IM2COLES2D_S2F_S2F_EEEvvEEEEvNT_6ParamsE) ;  /* 0xffffff5004dc7950 */ /* 0x000fea0003c3ffff */
        .weak           $__internal_2_$__cuda_sm10x_tcgen05_guardrail_trap_unallocated_columns_being_dealloced
        .type           $__internal_2_$__cuda_sm10x_tcgen05_guardrail_trap_unallocated_columns_being_dealloced,@function
        .size           $__internal_2_$__cuda_sm10x_tcgen05_guardrail_trap_unallocated_columns_being_dealloced,(.L_x_212 - $__internal_2_$__cuda_sm10x_tcgen05_guardrail_trap_unallocated_columns_being_dealloced)
$__internal_2_$__cuda_sm10x_tcgen05_guardrail_trap_unallocated_columns_being_dealloced:
[----:B------:R-:W-:Y:S05]  /*ac90*/  BPT.TRAP 0x1 ;  /* 0x000000040000795c */ /* 0x000fea0000300000 */
[----:B------:R-:W-:-:S04]  /*aca0*/  HFMA2 R3, -RZ, RZ, 0, 0 ;  /* 0x00000000ff037431 */ /* 0x000fc800000001ff */
[----:B------:R-:W-:Y:S05]  /*acb0*/  RET.REL.NODEC R2 `(_ZN7cutlass13device_kernelINS_4conv6kernel13ConvUniversalINS1_16ConvProblemShapeILNS1_8OperatorE0ELi3EEENS1_10collective14CollectiveConvINS1_47MainloopSm100TmaUmmaWarpSpecializedImplicitGemmILS5_0ELi12ELi3ELi1ELi2EN4cute5tupleIJNSA_1CILi2EEENSC_ILi1EEESE_EEEEENSB_IJNSC_ILi128EEESH_NSB_IJNSC_ILi32EEEEEEEEENS_10tfloat32_tESL_NSA_8TiledMMAINSA_8MMA_AtomIJNSA_23SM100_MMA_TF32_2x1SM_SSISL_SL_fLi128ELi128ELNSA_4UMMA5MajorE0ELSQ_0ELNSP_7ScaleInE0ELSR_0EEEEEENSA_6LayoutINSB_IJSE_SE_SE_EEENSB_IJNSC_ILi0EEESW_SW_EEEEENSB_IJNSA_10UnderscoreESZ_SZ_EEEEENS7_6detail27Sm100ImplicitGemmTileTraitsINSA_25SM100_TMA_2SM_LOAD_IM2COLENSA_14ComposedLayoutINSA_7SwizzleILi3ELi4ELi3EEENSA_18smem_ptr_flag_bitsILi32EEENSU_INSB_IJNSC_ILi8EEESI_EEENSB_IJSI_SE_EEEEEEEvEENS13_INSA_18SM100_TMA_2SM_LOADES1E_vEEEENS_8epilogue10collective18CollectiveEpilogueINS1J_23Sm100TmaWarpSpecializedILi4ELi2ELi16ELb1ELb0EEEJNSB_IJNSC_ILi64EEESH_SJ_EEENSB_IJNSU_IS1O_SE_EENSU_INSB_IJNSC_ILi16EEESD_EEENSB_IJSE_S1O_EEEEEEEESL_NSB_IJNSB_IJllllEEESE_SW_EEESL_S1X_NS1J_6fusion15FusionCallbacksIS1N_NS1Y_17LinearCombinationISL_fSL_fLNS_15FloatRoundStyleE2EEES1P_S1V_JEEENSA_5SM1004TMEM4LOAD26SM100_TMEM_LOAD_32dp32b16xENSA_20SM90_TMA_LOAD_IM2COLENS15_INS16_ILi2ELi4ELi3EEES19_NSU_INSB_IJS1A_S1R_EEENSB_IJS1R_SE_EEEEEEENSA_39AutoVectorizingCopyWithAssumedAlignmentILi128EEENSA_21SM90_TMA_STORE_IM2COLES2D_S2F_S2F_EEEvvEEEEvNT_6ParamsE) ;  /* 0xffffff5002d07950 */ /* 0x000fea0003c3ffff */
.L_x_211:
[----:B------:R-:W-:-:S00]  /*acc0*/  BRA `(.L_x_211) ;  /* 0xfffffffc00fc7947 */ /* 0x000fc0000383ffff */
[----:B------:R-:W-:-:S00]  /*acd0*/  NOP ;  /* 0x0000000000007918 */ /* 0x000fc00000000000 */
        /* <DEDUP_REMOVED lines=10> */
.L_x_212:


//--------------------- .nv.global.init           --------------------------
	.section	.nv.global.init,"aw",@progbits
.nv.global.init:
	.type		$str$29,@object
	.size		$str$29,($str$30 - $str$29)
$str$29:
        /*0000*/ 	.byte	0x28, 0x61, 0x64, 0x64, 0x72, 0x65, 0x73, 0x73, 0x20, 0x26, 0x20, 0x6d, 0x61, 0x73, 0x6b, 0x29
        /*0010*/ 	.byte	0x20, 0x3d, 0x3d, 0x20, 0x30, 0x00
	.type		$str$30,@object
	.size		$str$30,($str$28 - $str$30)
$str$30:
        /*0016*/ 	.byte	0x2f, 0x74, 0x6d, 0x70, 0x2f, 0x63, 0x75, 0x74, 0x6c, 0x61, 0x73, 0x73, 0x5f, 0x73, 0x77, 0x65
        /*0026*/ 	.byte	0x65, 0x70, 0x5f, 0x73, 0x72, 0x63, 0x2f, 0x69, 0x6e, 0x63, 0x6c, 0x75, 0x64, 0x65, 0x2f, 0x63
        /*0036*/ 	.byte	0x75, 0x74, 0x65, 0x2f, 0x70, 0x6f, 0x69, 0x6e, 0x74, 0x65, 0x72, 0x5f, 0x66, 0x6c, 0x61, 0x67
        /*0046*/ 	.byte	0x67, 0x65, 0x64, 0x2e, 0x68, 0x70, 0x70, 0x00
	.type		$str$28,@object
	.size		$str$28,($str$27 - $str$28)
$str$28:
        /*004e*/ 	.byte	0x2f, 0x74, 0x6d, 0x70, 0x2f, 0x63, 0x75, 0x74, 0x6c, 0x61, 0x73, 0x73, 0x5f, 0x73, 0x77, 0x65
        /*005e*/ 	.byte	0x65, 0x70, 0x5f, 0x73, 0x72, 0x63, 0x2f, 0x69, 0x6e, 0x63, 0x6c, 0x75, 0x64, 0x65, 0x2f, 0x63
        /*006e*/ 	.byte	0x75, 0x74, 0x65, 0x2f, 0x61, 0x74, 0x6f, 0x6d, 0x2f, 0x63, 0x6f, 0x70, 0x79, 0x5f, 0x74, 0x72
        /*007e*/ 	.byte	0x61, 0x69, 0x74, 0x73, 0x5f, 0x73, 0x6d, 0x31, 0x30, 0x30, 0x2e, 0x68, 0x70, 0x70, 0x00
	.type		$str$27,@object
	.size		$str$27,(__unnamed_1 - $str$27)
$str$27:
        /*008d*/ 	.byte	0x28, 0x28, 0x75, 0x69, 0x6e, 0x74, 0x33, 0x32, 0x5f, 0x74, 0x28, 0x74, 0x68, 0x72, 0x65, 0x61
        /*009d*/ 	.byte	0x64, 0x49, 0x64, 0x78, 0x2e, 0x78, 0x29, 0x20, 0x2f, 0x20, 0x33, 0x32, 0x29, 0x20, 0x25, 0x20
        /*00ad*/ 	.byte	0x34, 0x29, 0x20, 0x3d, 0x3d, 0x20, 0x28, 0x28, 0x28, 0x74, 0x6d, 0x65, 0x6d, 0x5f, 0x61, 0x64
        /*00bd*/ 	.byte	0x64, 0x72, 0x20, 0x3e, 0x3e, 0x20, 0x31, 0x36, 0x29, 0x20, 0x2f, 0x20, 0x33, 0x32, 0x29, 0x20
        /*00cd*/ 	.byte	0x25, 0x20, 0x34, 0x29, 0x00
	.type		__unnamed_1,@object
	.size		__unnamed_1,(__unnamed_2 - __unnamed_1)
__unnamed_1:
        /*00d2*/ 	.byte	0x61, 0x75, 0x74, 0x6f, 0x20, 0x63, 0x75, 0x74, 0x65, 0x3a, 0x3a, 0x61, 0x73, 0x5f, 0x70, 0x6f
        /* <DEDUP_REMOVED lines=24> */
        /*0262*/ 	.byte	0x43, 0x3c, 0x32, 0x30, 0x34, 0x38, 0x3e, 0x3e, 0x3e, 0x3e, 0x5d, 0x00
	.type		__unnamed_2,@object
	.size		__unnamed_2,(.L_2 - __unnamed_2)
__unnamed_2:
        /* <DEDUP_REMOVED lines=42> */
        /*050e*/ 	.byte	0x3e, 0x5d, 0x00
.L_2:


//--------------------- .nv.shared._ZN7cutlass13device_kernelINS_4conv6kernel13ConvUniversalINS1_16ConvProblemShapeILNS1_8OperatorE0ELi3EEENS1_10collective14CollectiveConvINS1_47MainloopSm100TmaUmmaWarpSpecializedImplicitGemmILS5_0ELi12ELi3ELi1ELi2EN4cute5tupleIJNSA_1CILi2EEENSC_ILi1EEESE_EEEEENSB_IJNSC_ILi128EEESH_NSB_IJNSC_ILi32EEEEEEEEENS_10tfloat32_tESL_NSA_8TiledMMAINSA_8MMA_AtomIJNSA_23SM100_MMA_TF32_2x1SM_SSISL_SL_fLi128ELi128ELNSA_4UMMA5MajorE0ELSQ_0ELNSP_7ScaleInE0ELSR_0EEEEEENSA_6LayoutINSB_IJSE_SE_SE_EEENSB_IJNSC_ILi0EEESW_SW_EEEEENSB_IJNSA_10UnderscoreESZ_SZ_EEEEENS7_6detail27Sm100ImplicitGemmTileTraitsINSA_25SM100_TMA_2SM_LOAD_IM2COLENSA_14ComposedLayoutINSA_7SwizzleILi3ELi4ELi3EEENSA_18smem_ptr_flag_bitsILi32EEENSU_INSB_IJNSC_ILi8EEESI_EEENSB_IJSI_SE_EEEEEEEvEENS13_INSA_18SM100_TMA_2SM_LOADES1E_vEEEENS_8epilogue10collective18CollectiveEpilogueINS1J_23Sm100TmaWarpSpecializedILi4ELi2ELi16ELb1ELb0EEEJNSB_IJNSC_ILi64EEESH_SJ_EEENSB_IJNSU_IS1O_SE_EENSU_INSB_IJNSC_ILi16EEESD_EEENSB_IJSE_S1O_EEEEEEEESL_NSB_IJNSB_IJllllEEESE_SW_EEESL_S1X_NS1J_6fusion15FusionCallbacksIS1N_NS1Y_17LinearCombinationISL_fSL_fLNS_15FloatRoundStyleE2EEES1P_S1V_JEEENSA_5SM1004TMEM4LOAD26SM100_TMEM_LOAD_32dp32b16xENSA_20SM90_TMA_LOAD_IM2COLENS15_INS16_ILi2ELi4ELi3EEES19_NSU_INSB_IJS1A_S1R_EEENSB_IJS1R_SE_EEEEEEENSA_39AutoVectorizingCopyWithAssumedAlignmentILi128EEENSA_21SM90_TMA_STORE_IM2COLES2D_S2F_S2F_EEEvvEEEEvNT_6ParamsE --------------------------
	.section	.nv.shared._ZN7cutlass13device_kernelINS_4conv6kernel13ConvUniversalINS1_16ConvProblemShapeILNS1_8OperatorE0ELi3EEENS1_10collective14CollectiveConvINS1_47MainloopSm100TmaUmmaWarpSpecializedImplicitGemmILS5_0ELi12ELi3ELi1ELi2EN4cute5tupleIJNSA_1CILi2EEENSC_ILi1EEESE_EEEEENSB_IJNSC_ILi128EEESH_NSB_IJNSC_ILi32EEEEEEEEENS_10tfloat32_tESL_NSA_8TiledMMAINSA_8MMA_AtomIJNSA_23SM100_MMA_TF32_2x1SM_SSISL_SL_fLi128ELi128ELNSA_4UMMA5MajorE0ELSQ_0ELNSP_7ScaleInE0ELSR_0EEEEEENSA_6LayoutINSB_IJSE_SE_SE_EEENSB_IJNSC_ILi0EEESW_SW_EEEEENSB_IJNSA_10UnderscoreESZ_SZ_EEEEENS7_6detail27Sm100ImplicitGemmTileTraitsINSA_25SM100_TMA_2SM_LOAD_IM2COLENSA_14ComposedLayoutINSA_7SwizzleILi3ELi4ELi3EEENSA_18smem_ptr_flag_bitsILi32EEENSU_INSB_IJNSC_ILi8EEESI_EEENSB_IJSI_SE_EEEEEEEvEENS13_INSA_18SM100_TMA_2SM_LOADES1E_vEEEENS_8epilogue10collective18CollectiveEpilogueINS1J_23Sm100TmaWarpSpecializedILi4ELi2ELi16ELb1ELb0EEEJNSB_IJNSC_ILi64EEESH_SJ_EEENSB_IJNSU_IS1O_SE_EENSU_INSB_IJNSC_ILi16EEESD_EEENSB_IJSE_S1O_EEEEEEEESL_NSB_IJNSB_IJllllEEESE_SW_EEESL_S1X_NS1J_6fusion15FusionCallbacksIS1N_NS1Y_17LinearCombinationISL_fSL_fLNS_15FloatRoundStyleE2EEES1P_S1V_JEEENSA_5SM1004TMEM4LOAD26SM100_TMEM_LOAD_32dp32b16xENSA_20SM90_TMA_LOAD_IM2COLENS15_INS16_ILi2ELi4ELi3EEES19_NSU_INSB_IJS1A_S1R_EEENSB_IJS1R_SE_EEEEEEENSA_39AutoVectorizingCopyWithAssumedAlignmentILi128EEENSA_21SM90_TMA_STORE_IM2COLES2D_S2F_S2F_EEEvvEEEEvNT_6ParamsE,"aw",@nobits
	.sectionflags	@""
	.align	16
	.zero		1024


//--------------------- .nv.shared.reserved.0     --------------------------
	.section	.nv.shared.reserved.0,"aw",@nobits
	.weak		__nv_reservedSMEM_offset_0_alias
	.size		__nv_reservedSMEM_offset_0_alias, 0, 64
	.other		__nv_reservedSMEM_offset_0_alias,@"STO_CUDA_RESERVED_SHARED STV_DEFAULT"
__nv_reservedSMEM_offset_0_alias:
	.zero		0
.nv.shared.reserved.0:
	.zero		64
	.weak		__nv_reservedSMEM_tcgen05_partition
	.type		__nv_reservedSMEM_tcgen05_partition,@object
	.size		__nv_reservedSMEM_tcgen05_partition,(.L_0 - __nv_reservedSMEM_tcgen05_partition)
__nv_reservedSMEM_tcgen05_partition:
	.zero		32
.L_0:


//--------------------- .nv.global                --------------------------
	.section	.nv.global,"aw",@nobits
.nv.global:
	.type		_ZN39_INTERNAL_4da8ba16_4_k_cu_cef30639_31884cute1_E,@object
	.size		_ZN39_INTERNAL_4da8ba16_4_k_cu_cef30639_31884cute1_E,(_ZN39_INTERNAL_4da8ba16_4_k_cu_cef30639_31884cuda3std3__45__cpo6cbeginE - _ZN39_INTERNAL_4da8ba16_4_k_cu_cef30639_31884cute1_E)
_ZN39_INTERNAL_4da8ba16_4_k_cu_cef30639_31884cute1_E:
	.zero		1
	.type		_ZN39_INTERNAL_4da8ba16_4_k_cu_cef30639_31884cuda3std3__45__cpo6cbeginE,@object
	.size		_ZN39_INTERNAL_4da8ba16_4_k_cu_cef30639_31884cuda3std3__45__cpo6cbeginE,(_ZN39_INTERNAL_4da8ba16_4_k_cu_cef30639_31884cuda3std3__48in_placeE - _ZN39_INTERNAL_4da8ba16_4_k_cu_cef30639_31884cuda3std3__45__cpo6cbeginE)
_ZN39_INTERNAL_4da8ba16_4_k_cu_cef30639_31884cuda3std3__45__cpo6cbeginE:
	.zero		1
	.type		_ZN39_INTERNAL_4da8ba16_4_k_cu_cef30639_31884cuda3std3__48in_placeE,@object
	.size		_ZN39_INTERNAL_4da8ba16_4_k_cu_cef30639_31884cuda3std3__48in_placeE,(_ZN39_INTERNAL_4da8ba16_4_k_cu_cef30639_31884cuda3std6ranges3__45__cpo9iter_moveE - _ZN39_INTERNAL_4da8ba16_4_k_cu_cef30639_31884cuda3std3__48in_placeE)
_ZN39_INTERNAL_4da8ba16_4_k_cu_cef30639_31884cuda3std3__48in_placeE:
	.zero		1
	.type		_ZN39_INTERNAL_4da8ba16_4_k_cu_cef30639_31884cuda3std6ranges3__45__cpo9iter_moveE,@object
	.size		_ZN39_INTERNAL_4da8ba16_4_k_cu_cef30639_31884cuda3std6ranges3__45__cpo9iter_moveE,(_ZN39_INTERNAL_4da8ba16_4_k_cu_cef30639_31884cuda3std3__45__cpo5beginE - _ZN39_INTERNAL_4da8ba16_4_k_cu_cef30639_31884cuda3std6ranges3__45__cpo9iter_moveE)
_ZN39_INTERNAL_4da8ba16_4_k_cu_cef30639_31884cuda3std6ranges3__45__cpo9iter_moveE:
	.zero		1
	.type		_ZN39_INTERNAL_4da8ba16_4_k_cu_cef30639_31884cuda3std3__45__cpo5beginE,@object
	.size		_ZN39_INTERNAL_4da8ba16_4_k_cu_cef30639_31884cuda3std3__45__cpo5beginE,(_ZN39_INTERNAL_4da8ba16_4_k_cu_cef30639_31884cuda3std3__441_GLOBAL__N__4da8ba16_4_k_cu_cef30639_31886ignoreE - _ZN39_INTERNAL_4da8ba16_4_k_cu_cef30639_31884cuda3std3__45__cpo5beginE)
_ZN39_INTERNAL_4da8ba16_4_k_cu_cef30639_31884cuda3std3__45__cpo5beginE:
	.zero		1
	.type		_ZN39_INTERNAL_4da8ba16_4_k_cu_cef30639_31884cuda3std3__441_GLOBAL__N__4da8ba16_4_k_cu_cef30639_31886ignoreE,@object
	.size		_ZN39_INTERNAL_4da8ba16_4_k_cu_cef30639_31884cuda3std3__441_GLOBAL__N__4da8ba16_4_k_cu_cef30639_31886ignoreE,(_ZN39_INTERNAL_4da8ba16_4_k_cu_cef30639_31884cute7productE - _ZN39_INTERNAL_4da8ba16_4_k_cu_cef30639_31884cuda3std3__441_GLOBAL__N__4da8ba16_4_k_cu_cef30639_31886ignoreE)
_ZN39_INTERNAL_4da8ba16_4_k_cu_cef30639_31884cuda3std3__441_GLOBAL__N__4da8ba16_4_k_cu_cef30639_31886ignoreE:
	.zero		1
	.type		_ZN39_INTERNAL_4da8ba16_4_k_cu_cef30639_31884cute7productE,@object
	.size		_ZN39_INTERNAL_4da8ba16_4_k_cu_cef30639_31884cute7productE,(_ZN39_INTERNAL_4da8ba16_4_k_cu_cef30639_31884cuda3std3__45__cpo3endE - _ZN39_INTERNAL_4da8ba16_4_k_cu_cef30639_31884cute7productE)
_ZN39_INTERNAL_4da8ba16_4_k_cu_cef30639_31884cute7productE:
	.zero		1
	.type		_ZN39_INTERNAL_4da8ba16_4_k_cu_cef30639_31884cuda3std3__45__cpo3endE,@object
	.size		_ZN39_INTERNAL_4da8ba16_4_k_cu_cef30639_31884cuda3std3__45__cpo3endE,(_ZN39_INTERNAL_4da8ba16_4_k_cu_cef30639_31884cuda3std3__419piecewise_constructE - _ZN39_INTERNAL_4da8ba16_4_k_cu_cef30639_31884cuda3std3__45__cpo3endE)
_ZN39_INTERNAL_4da8ba16_4_k_cu_cef30639_31884cuda3std3__45__cpo3endE:
	.zero		1
	.type		_ZN39_INTERNAL_4da8ba16_4_k_cu_cef30639_31884cuda3std3__419piecewise_constructE,@object
	.size		_ZN39_INTERNAL_4da8ba16_4_k_cu_cef30639_31884cuda3std3__419piecewise_constructE,(_ZN39_INTERNAL_4da8ba16_4_k_cu_cef30639_31884cuda3std3__45__cpo4cendE - _ZN39_INTERNAL_4da8ba16_4_k_cu_cef30639_31884cuda3std3__419piecewise_constructE)
_ZN39_INTERNAL_4da8ba16_4_k_cu_cef30639_31884cuda3std3__419piecewise_constructE:
	.zero		1
	.type		_ZN39_INTERNAL_4da8ba16_4_k_cu_cef30639_31884cuda3std3__45__cpo4cendE,@object
	.size		_ZN39_INTERNAL_4da8ba16_4_k_cu_cef30639_31884cuda3std3__45__cpo4cendE,(_ZN39_INTERNAL_4da8ba16_4_k_cu_cef30639_31884cuda3std6ranges3__45__cpo4swapE - _ZN39_INTERNAL_4da8ba16_4_k_cu_cef30639_31884cuda3std3__45__cpo4cendE)
_ZN39_INTERNAL_4da8ba16_4_k_cu_cef30639_31884cuda3std3__45__cpo4cendE:
	.zero		1
	.type		_ZN39_INTERNAL_4da8ba16_4_k_cu_cef30639_31884cuda3std6ranges3__45__cpo4swapE,@object
	.size		_ZN39_INTERNAL_4da8ba16_4_k_cu_cef30639_31884cuda3std6ranges3__45__cpo4swapE,(.L_10 - _ZN39_INTERNAL_4da8ba16_4_k_cu_cef30639_31884cuda3std6ranges3__45__cpo4swapE)
_ZN39_INTERNAL_4da8ba16_4_k_cu_cef30639_31884cuda3std6ranges3__45__cpo4swapE:
	.zero		1
.L_10:


//--------------------- .nv.constant0._ZN7cutlass13device_kernelINS_4conv6kernel13ConvUniversalINS1_16ConvProblemShapeILNS1_8OperatorE0ELi3EEENS1_10collective14CollectiveConvINS1_47MainloopSm100TmaUmmaWarpSpecializedImplicitGemmILS5_0ELi12ELi3ELi1ELi2EN4cute5tupleIJNSA_1CILi2EEENSC_ILi1EEESE_EEEEENSB_IJNSC_ILi128EEESH_NSB_IJNSC_ILi32EEEEEEEEENS_10tfloat32_tESL_NSA_8TiledMMAINSA_8MMA_AtomIJNSA_23SM100_MMA_TF32_2x1SM_SSISL_SL_fLi128ELi128ELNSA_4UMMA5MajorE0ELSQ_0ELNSP_7ScaleInE0ELSR_0EEEEEENSA_6LayoutINSB_IJSE_SE_SE_EEENSB_IJNSC_ILi0EEESW_SW_EEEEENSB_IJNSA_10UnderscoreESZ_SZ_EEEEENS7_6detail27Sm100ImplicitGemmTileTraitsINSA_25SM100_TMA_2SM_LOAD_IM2COLENSA_14ComposedLayoutINSA_7SwizzleILi3ELi4ELi3EEENSA_18smem_ptr_flag_bitsILi32EEENSU_INSB_IJNSC_ILi8EEESI_EEENSB_IJSI_SE_EEEEEEEvEENS13_INSA_18SM100_TMA_2SM_LOADES1E_vEEEENS_8epilogue10collective18CollectiveEpilogueINS1J_23Sm100TmaWarpSpecializedILi4ELi2ELi16ELb1ELb0EEEJNSB_IJNSC_ILi64EEESH_SJ_EEENSB_IJNSU_IS1O_SE_EENSU_INSB_IJNSC_ILi16EEESD_EEENSB_IJSE_S1O_EEEEEEEESL_NSB_IJNSB_IJllllEEESE_SW_EEESL_S1X_NS1J_6fusion15FusionCallbacksIS1N_NS1Y_17LinearCombinationISL_fSL_fLNS_15FloatRoundStyleE2EEES1P_S1V_JEEENSA_5SM1004TMEM4LOAD26SM100_TMEM_LOAD_32dp32b16xENSA_20SM90_TMA_LOAD_IM2COLENS15_INS16_ILi2ELi4ELi3EEES19_NSU_INSB_IJS1A_S1R_EEENSB_IJS1R_SE_EEEEEEENSA_39AutoVectorizingCopyWithAssumedAlignmentILi128EEENSA_21SM90_TMA_STORE_IM2COLES2D_S2F_S2F_EEEvvEEEEvNT_6ParamsE --------------------------
	.section	.nv.constant0._ZN7cutlass13device_kernelINS_4conv6kernel13ConvUniversalINS1_16ConvProblemShapeILNS1_8OperatorE0ELi3EEENS1_10collective14CollectiveConvINS1_47MainloopSm100TmaUmmaWarpSpecializedImplicitGemmILS5_0ELi12ELi3ELi1ELi2EN4cute5tupleIJNSA_1CILi2EEENSC_ILi1EEESE_EEEEENSB_IJNSC_ILi128EEESH_NSB_IJNSC_ILi32EEEEEEEEENS_10tfloat32_tESL_NSA_8TiledMMAINSA_8MMA_AtomIJNSA_23SM100_MMA_TF32_2x1SM_SSISL_SL_fLi128ELi128ELNSA_4UMMA5MajorE0ELSQ_0ELNSP_7ScaleInE0ELSR_0EEEEEENSA_6LayoutINSB_IJSE_SE_SE_EEENSB_IJNSC_ILi0EEESW_SW_EEEEENSB_IJNSA_10UnderscoreESZ_SZ_EEEEENS7_6detail27Sm100ImplicitGemmTileTraitsINSA_25SM100_TMA_2SM_LOAD_IM2COLENSA_14ComposedLayoutINSA_7SwizzleILi3ELi4ELi3EEENSA_18smem_ptr_flag_bitsILi32EEENSU_INSB_IJNSC_ILi8EEESI_EEENSB_IJSI_SE_EEEEEEEvEENS13_INSA_18SM100_TMA_2SM_LOADES1E_vEEEENS_8epilogue10collective18CollectiveEpilogueINS1J_23Sm100TmaWarpSpecializedILi4ELi2ELi16ELb1ELb0EEEJNSB_IJNSC_ILi64EEESH_SJ_EEENSB_IJNSU_IS1O_SE_EENSU_INSB_IJNSC_ILi16EEESD_EEENSB_IJSE_S1O_EEEEEEEESL_NSB_IJNSB_IJllllEEESE_SW_EEESL_S1X_NS1J_6fusion15FusionCallbacksIS1N_NS1Y_17LinearCombinationISL_fSL_fLNS_15FloatRoundStyleE2EEES1P_S1V_JEEENSA_5SM1004TMEM4LOAD26SM100_TMEM_LOAD_32dp32b16xENSA_20SM90_TMA_LOAD_IM2COLENS15_INS16_ILi2ELi4ELi3EEES19_NSU_INSB_IJS1A_S1R_EEENSB_IJS1R_SE_EEEEEEENSA_39AutoVectorizingCopyWithAssumedAlignmentILi128EEENSA_21SM90_TMA_STORE_IM2COLES2D_S2F_S2F_EEEvvEEEEvNT_6ParamsE,"a",@progbits
	.sectionflags	@""
	.align	4
.nv.constant0._ZN7cutlass13device_kernelINS_4conv6kernel13ConvUniversalINS1_16ConvProblemShapeILNS1_8OperatorE0ELi3EEENS1_10collective14CollectiveConvINS1_47MainloopSm100TmaUmmaWarpSpecializedImplicitGemmILS5_0ELi12ELi3ELi1ELi2EN4cute5tupleIJNSA_1CILi2EEENSC_ILi1EEESE_EEEEENSB_IJNSC_ILi128EEESH_NSB_IJNSC_ILi32EEEEEEEEENS_10tfloat32_tESL_NSA_8TiledMMAINSA_8MMA_AtomIJNSA_23SM100_MMA_TF32_2x1SM_SSISL_SL_fLi128ELi128ELNSA_4UMMA5MajorE0ELSQ_0ELNSP_7ScaleInE0ELSR_0EEEEEENSA_6LayoutINSB_IJSE_SE_SE_EEENSB_IJNSC_ILi0EEESW_SW_EEEEENSB_IJNSA_10UnderscoreESZ_SZ_EEEEENS7_6detail27Sm100ImplicitGemmTileTraitsINSA_25SM100_TMA_2SM_LOAD_IM2COLENSA_14ComposedLayoutINSA_7SwizzleILi3ELi4ELi3EEENSA_18smem_ptr_flag_bitsILi32EEENSU_INSB_IJNSC_ILi8EEESI_EEENSB_IJSI_SE_EEEEEEEvEENS13_INSA_18SM100_TMA_2SM_LOADES1E_vEEEENS_8epilogue10collective18CollectiveEpilogueINS1J_23Sm100TmaWarpSpecializedILi4ELi2ELi16ELb1ELb0EEEJNSB_IJNSC_ILi64EEESH_SJ_EEENSB_IJNSU_IS1O_SE_EENSU_INSB_IJNSC_ILi16EEESD_EEENSB_IJSE_S1O_EEEEEEEESL_NSB_IJNSB_IJllllEEESE_SW_EEESL_S1X_NS1J_6fusion15FusionCallbacksIS1N_NS1Y_17LinearCombinationISL_fSL_fLNS_15FloatRoundStyleE2EEES1P_S1V_JEEENSA_5SM1004TMEM4LOAD26SM100_TMEM_LOAD_32dp32b16xENSA_20SM90_TMA_LOAD_IM2COLENS15_INS16_ILi2ELi4ELi3EEES19_NSU_INSB_IJS1A_S1R_EEENSB_IJS1R_SE_EEEEEEENSA_39AutoVectorizingCopyWithAssumedAlignmentILi128EEENSA_21SM90_TMA_STORE_IM2COLES2D_S2F_S2F_EEEvvEEEEvNT_6ParamsE:
	.zero		3200


//--------------------- SYMBOLS --------------------------

	.type		.nv.reservedSmem.offset0,@object
	.size		.nv.reservedSmem.offset0,0x4
	.type		.nv.reservedSmem.cap,@object
	.size		.nv.reservedSmem.cap,0x4
	.type		__assertfail,@function
